// auto-generated by cutlass_sweep.gemm — config: {"arch": "sm_100", "cluster_m": 2, "cluster_n": 2, "dtype": "bf16", "stages": 5, "tile_k": 128, "tile_m": 128, "tile_n": 64}
#include "cutlass/cutlass.h"
#include "cutlass/gemm/collective/collective_builder.hpp"
#include "cutlass/gemm/device/gemm_universal_adapter.h"
#include "cutlass/gemm/kernel/gemm_universal.hpp"
#include "cutlass/epilogue/collective/collective_builder.hpp"

using ElemA = cutlass::bfloat16_t;
using ElemB = cutlass::bfloat16_t;
using ElemCD = cutlass::bfloat16_t;
using Acc  = float;
using TileShape    = cute::Shape<cute::_128, cute::_64, cute::_128>;
using ClusterShape = cute::Shape<cute::_2, cute::_2, cute::_1>;

using CollectiveEpilogue = typename cutlass::epilogue::collective::CollectiveBuilder<
    cutlass::arch::Sm100, cutlass::arch::OpClassTensorOp,
    TileShape, ClusterShape,
    cutlass::epilogue::collective::EpilogueTileAuto,
    Acc, Acc,
    ElemCD, cutlass::layout::RowMajor, 128 / cutlass::sizeof_bits<ElemCD>::value,
    ElemCD, cutlass::layout::RowMajor, 128 / cutlass::sizeof_bits<ElemCD>::value,
    cutlass::epilogue::collective::EpilogueScheduleAuto
  >::CollectiveOp;

using CollectiveMainloop = typename cutlass::gemm::collective::CollectiveBuilder<
    cutlass::arch::Sm100, cutlass::arch::OpClassTensorOp,
    ElemA, cutlass::layout::RowMajor, 128 / cutlass::sizeof_bits<ElemA>::value,
    ElemB, cutlass::layout::ColumnMajor, 128 / cutlass::sizeof_bits<ElemB>::value,
    Acc,
    TileShape, ClusterShape,
    cutlass::gemm::collective::StageCount<5>,
    cutlass::gemm::collective::KernelScheduleAuto
  >::CollectiveOp;

using GemmKernel = cutlass::gemm::kernel::GemmUniversal<
    cute::Shape<int,int,int,int>,
    CollectiveMainloop,
    CollectiveEpilogue
>;
using Gemm = cutlass::gemm::device::GemmUniversalAdapter<GemmKernel>;

// Force the device kernel symbol into the cubin without needing a host main.
auto* _anchor = &cutlass::device_kernel<GemmKernel>;


// ===== COMPILED SASS (sm_100a) =====

	.target	sm_100a

	.elftype	@"ET_EXEC"


//--------------------- .note.nv.tkinfo           --------------------------
	.section	.note.nv.tkinfo,"",@"SHT_NOTE"
	.sectionflags	@"SHF_NOTE_NV_TKINFO"
	.tkinfo
        /*0018*/ 	.word	0x00000002
        /*0030*/ 	.string	""
        /*0030*/ 	.string	"ptxas"
        /*0030*/ 	.string	"Cuda compilation tools, release 13.0, V13.0.88"
        /*0030*/ 	.string	"Build cuda_13.0.r13.0/compiler.36424714_0"
        /*0030*/ 	.string	"-arch sm_100a -m 64 "



//--------------------- .note.nv.cuinfo           --------------------------
	.section	.note.nv.cuinfo,"",@"SHT_NOTE"
	.sectionflags	@"SHF_NOTE_NV_CUINFO"
        /*0018*/ 	.short	0x0002
        /*001a*/ 	.short	0x0064
        /*001c*/ 	.short	0x0082
	.zero		2


//--------------------- .nv.info                  --------------------------
	.section	.nv.info,"",@"SHT_CUDA_INFO"
	.align	4


	//----- nvinfo : EIATTR_REGCOUNT
	.align		4
        /*0000*/ 	.byte	0x04, 0x2f
        /*0002*/ 	.short	(.L_19 - .L_18)
	.align		4
.L_18:
        /*0004*/ 	.word	index@(_ZN7cutlass13device_kernelINS_4gemm6kernel13GemmUniversalIN4cute5tupleIJiiiiEEENS1_10collective13CollectiveMmaINS1_35MainloopSm100TmaUmmaWarpSpecializedILi5ELi2ELi4ENS5_IJNS4_1CILi2EEESB_NSA_ILi1EEEEEEEENS5_IJNSA_ILi128EEENSA_ILi64EEESF_EEENS_10bfloat16_tENS5_IJlSC_lEEESI_SJ_NS4_8TiledMMAINS4_8MMA_AtomIJNS4_26SM100_MMA_F16BF16_2x1SM_SSISI_SI_fLi128ELi64ELNS4_4UMMA5MajorE0ELSO_0ELNSN_7ScaleInE0ELSP_0EEEEEENS4_6LayoutINS5_IJSC_SC_SC_EEENS5_IJNSA_ILi0EEESU_SU_EEEEENS5_IJNS4_10UnderscoreESX_SX_EEEEENS4_28SM100_TMA_2SM_LOAD_MULTICASTENS4_14ComposedLayoutINS4_7SwizzleILi3ELi4ELi3EEENS4_18smem_ptr_flag_bitsILi16EEENSS_INS5_IJNSA_ILi8EEESG_EEENS5_IJSG_SC_EEEEEEEvNS4_8identityENS4_18SM100_TMA_2SM_LOADES1A_vS1B_EENS_8epilogue10collective18CollectiveEpilogueINS1E_23Sm100TmaWarpSpecializedILi3ELi2ELi16ELb1ELb0EEEJNS5_IJSG_SG_SF_EEENS5_IJNSS_ISG_SC_EENSS_INS5_IJNSA_ILi16EEESB_EEENS5_IJSC_NSA_ILi32EEEEEEEEEEESI_SJ_SI_SJ_NS1E_6fusion15FusionCallbacksIS1I_NS1R_17LinearCombinationISI_fSI_fLNS_15FloatRoundStyleE2EEES1J_S1Q_JEEENS4_5SM1004TMEM4LOAD26SM100_TMEM_LOAD_32dp32b16xENS4_13SM90_TMA_LOADENS11_INS12_ILi1ELi4ELi3EEES15_NSS_INS5_IJS16_S1L_EEENS5_IJS1L_SC_EEEEEEENS4_39AutoVectorizingCopyWithAssumedAlignmentILi128EEENS4_14SM90_TMA_STOREES26_S28_S28_EEEvvEEEEvNT_6ParamsE)
        /*0008*/ 	.word	0x00000048


	//----- nvinfo : EIATTR_FRAME_SIZE
	.align		4
.L_19:
        /*000c*/ 	.byte	0x04, 0x11
        /*000e*/ 	.short	(.L_21 - .L_20)
	.align		4
.L_20:
        /*0010*/ 	.word	index@($__internal_2_$__cuda_sm10x_tcgen05_guardrail_trap_unallocated_columns_being_dealloced)
        /*0014*/ 	.word	0x00000000


	//----- nvinfo : EIATTR_FRAME_SIZE
	.align		4
.L_21:
        /*0018*/ 	.byte	0x04, 0x11
        /*001a*/ 	.short	(.L_23 - .L_22)
	.align		4
.L_22:
        /*001c*/ 	.word	index@($__internal_1_$__cuda_sm10x_tcgen05_guardrail_trap_phase_invalid_during_alloc)
        /*0020*/ 	.word	0x00000000


	//----- nvinfo : EIATTR_FRAME_SIZE
	.align		4
.L_23:
        /*0024*/ 	.byte	0x04, 0x11
        /*0026*/ 	.short	(.L_25 - .L_24)
	.align		4
.L_24:
        /*0028*/ 	.word	index@($__internal_0_$__cuda_sm10x_tcgen05_guardrail_trap_col_being_dealloced_not_returned_by_alloc)
        /*002c*/ 	.word	0x00000000


	//----- nvinfo : EIATTR_FRAME_SIZE
	.align		4
.L_25:
        /*0030*/ 	.byte	0x04, 0x11
        /*0032*/ 	.short	(.L_27 - .L_26)
	.align		4
.L_26:
        /*0034*/ 	.word	index@(_ZN7cutlass13device_kernelINS_4gemm6kernel13GemmUniversalIN4cute5tupleIJiiiiEEENS1_10collective13CollectiveMmaINS1_35MainloopSm100TmaUmmaWarpSpecializedILi5ELi2ELi4ENS5_IJNS4_1CILi2EEESB_NSA_ILi1EEEEEEEENS5_IJNSA_ILi128EEENSA_ILi64EEESF_EEENS_10bfloat16_tENS5_IJlSC_lEEESI_SJ_NS4_8TiledMMAINS4_8MMA_AtomIJNS4_26SM100_MMA_F16BF16_2x1SM_SSISI_SI_fLi128ELi64ELNS4_4UMMA5MajorE0ELSO_0ELNSN_7ScaleInE0ELSP_0EEEEEENS4_6LayoutINS5_IJSC_SC_SC_EEENS5_IJNSA_ILi0EEESU_SU_EEEEENS5_IJNS4_10UnderscoreESX_SX_EEEEENS4_28SM100_TMA_2SM_LOAD_MULTICASTENS4_14ComposedLayoutINS4_7SwizzleILi3ELi4ELi3EEENS4_18smem_ptr_flag_bitsILi16EEENSS_INS5_IJNSA_ILi8EEESG_EEENS5_IJSG_SC_EEEEEEEvNS4_8identityENS4_18SM100_TMA_2SM_LOADES1A_vS1B_EENS_8epilogue10collective18CollectiveEpilogueINS1E_23Sm100TmaWarpSpecializedILi3ELi2ELi16ELb1ELb0EEEJNS5_IJSG_SG_SF_EEENS5_IJNSS_ISG_SC_EENSS_INS5_IJNSA_ILi16EEESB_EEENS5_IJSC_NSA_ILi32EEEEEEEEEEESI_SJ_SI_SJ_NS1E_6fusion15FusionCallbacksIS1I_NS1R_17LinearCombinationISI_fSI_fLNS_15FloatRoundStyleE2EEES1J_S1Q_JEEENS4_5SM1004TMEM4LOAD26SM100_TMEM_LOAD_32dp32b16xENS4_13SM90_TMA_LOADENS11_INS12_ILi1ELi4ELi3EEES15_NSS_INS5_IJS16_S1L_EEENS5_IJS1L_SC_EEEEEEENS4_39AutoVectorizingCopyWithAssumedAlignmentILi128EEENS4_14SM90_TMA_STOREES26_S28_S28_EEEvvEEEEvNT_6ParamsE)
        /*0038*/ 	.word	0x00000000


	//----- nvinfo : EIATTR_MIN_STACK_SIZE
	.align		4
.L_27:
        /*003c*/ 	.byte	0x04, 0x12
        /*003e*/ 	.short	(.L_29 - .L_28)
	.align		4
.L_28:
        /*0040*/ 	.word	index@(_ZN7cutlass13device_kernelINS_4gemm6kernel13GemmUniversalIN4cute5tupleIJiiiiEEENS1_10collective13CollectiveMmaINS1_35MainloopSm100TmaUmmaWarpSpecializedILi5ELi2ELi4ENS5_IJNS4_1CILi2EEESB_NSA_ILi1EEEEEEEENS5_IJNSA_ILi128EEENSA_ILi64EEESF_EEENS_10bfloat16_tENS5_IJlSC_lEEESI_SJ_NS4_8TiledMMAINS4_8MMA_AtomIJNS4_26SM100_MMA_F16BF16_2x1SM_SSISI_SI_fLi128ELi64ELNS4_4UMMA5MajorE0ELSO_0ELNSN_7ScaleInE0ELSP_0EEEEEENS4_6LayoutINS5_IJSC_SC_SC_EEENS5_IJNSA_ILi0EEESU_SU_EEEEENS5_IJNS4_10UnderscoreESX_SX_EEEEENS4_28SM100_TMA_2SM_LOAD_MULTICASTENS4_14ComposedLayoutINS4_7SwizzleILi3ELi4ELi3EEENS4_18smem_ptr_flag_bitsILi16EEENSS_INS5_IJNSA_ILi8EEESG_EEENS5_IJSG_SC_EEEEEEEvNS4_8identityENS4_18SM100_TMA_2SM_LOADES1A_vS1B_EENS_8epilogue10collective18CollectiveEpilogueINS1E_23Sm100TmaWarpSpecializedILi3ELi2ELi16ELb1ELb0EEEJNS5_IJSG_SG_SF_EEENS5_IJNSS_ISG_SC_EENSS_INS5_IJNSA_ILi16EEESB_EEENS5_IJSC_NSA_ILi32EEEEEEEEEEESI_SJ_SI_SJ_NS1E_6fusion15FusionCallbacksIS1I_NS1R_17LinearCombinationISI_fSI_fLNS_15FloatRoundStyleE2EEES1J_S1Q_JEEENS4_5SM1004TMEM4LOAD26SM100_TMEM_LOAD_32dp32b16xENS4_13SM90_TMA_LOADENS11_INS12_ILi1ELi4ELi3EEES15_NSS_INS5_IJS16_S1L_EEENS5_IJS1L_SC_EEEEEEENS4_39AutoVectorizingCopyWithAssumedAlignmentILi128EEENS4_14SM90_TMA_STOREES26_S28_S28_EEEvvEEEEvNT_6ParamsE)
        /*0044*/ 	.word	0x00000000
.L_29:


//--------------------- .nv.compat                --------------------------
	.section	.nv.compat,"",@"SHT_CUDA_COMPAT_INFO"
	.align	4
        /*0000*/ 	.byte	0x02, 0x09, 0x01, 0x00, 0x02, 0x02, 0x02, 0x00, 0x02, 0x05, 0x05, 0x00, 0x03, 0x07, 0x01, 0x01
        /*0010*/ 	.byte	0x02, 0x03, 0x01, 0x00, 0x02, 0x06, 0x01, 0x00, 0x04, 0x0b, 0x08, 0x00, 0x09, 0x00, 0x00, 0x00
        /*0020*/ 	.byte	0x00, 0x00, 0x00, 0x00


//--------------------- .nv.info._ZN7cutlass13device_kernelINS_4gemm6kernel13GemmUniversalIN4cute5tupleIJiiiiEEENS1_10collective13CollectiveMmaINS1_35MainloopSm100TmaUmmaWarpSpecializedILi5ELi2ELi4ENS5_IJNS4_1CILi2EEESB_NSA_ILi1EEEEEEEENS5_IJNSA_ILi128EEENSA_ILi64EEESF_EEENS_10bfloat16_tENS5_IJlSC_lEEESI_SJ_NS4_8TiledMMAINS4_8MMA_AtomIJNS4_26SM100_MMA_F16BF16_2x1SM_SSISI_SI_fLi128ELi64ELNS4_4UMMA5MajorE0ELSO_0ELNSN_7ScaleInE0ELSP_0EEEEEENS4_6LayoutINS5_IJSC_SC_SC_EEENS5_IJNSA_ILi0EEESU_SU_EEEEENS5_IJNS4_10UnderscoreESX_SX_EEEEENS4_28SM100_TMA_2SM_LOAD_MULTICASTENS4_14ComposedLayoutINS4_7SwizzleILi3ELi4ELi3EEENS4_18smem_ptr_flag_bitsILi16EEENSS_INS5_IJNSA_ILi8EEESG_EEENS5_IJSG_SC_EEEEEEEvNS4_8identityENS4_18SM100_TMA_2SM_LOADES1A_vS1B_EENS_8epilogue10collective18CollectiveEpilogueINS1E_23Sm100TmaWarpSpecializedILi3ELi2ELi16ELb1ELb0EEEJNS5_IJSG_SG_SF_EEENS5_IJNSS_ISG_SC_EENSS_INS5_IJNSA_ILi16EEESB_EEENS5_IJSC_NSA_ILi32EEEEEEEEEEESI_SJ_SI_SJ_NS1E_6fusion15FusionCallbacksIS1I_NS1R_17LinearCombinationISI_fSI_fLNS_15FloatRoundStyleE2EEES1J_S1Q_JEEENS4_5SM1004TMEM4LOAD26SM100_TMEM_LOAD_32dp32b16xENS4_13SM90_TMA_LOADENS11_INS12_ILi1ELi4ELi3EEES15_NSS_INS5_IJS16_S1L_EEENS5_IJS1L_SC_EEEEEEENS4_39AutoVectorizingCopyWithAssumedAlignmentILi128EEENS4_14SM90_TMA_STOREES26_S28_S28_EEEvvEEEEvNT_6ParamsE --------------------------
	.section	.nv.info._ZN7cutlass13device_kernelINS_4gemm6kernel13GemmUniversalIN4cute5tupleIJiiiiEEENS1_10collective13CollectiveMmaINS1_35MainloopSm100TmaUmmaWarpSpecializedILi5ELi2ELi4ENS5_IJNS4_1CILi2EEESB_NSA_ILi1EEEEEEEENS5_IJNSA_ILi128EEENSA_ILi64EEESF_EEENS_10bfloat16_tENS5_IJlSC_lEEESI_SJ_NS4_8TiledMMAINS4_8MMA_AtomIJNS4_26SM100_MMA_F16BF16_2x1SM_SSISI_SI_fLi128ELi64ELNS4_4UMMA5MajorE0ELSO_0ELNSN_7ScaleInE0ELSP_0EEEEEENS4_6LayoutINS5_IJSC_SC_SC_EEENS5_IJNSA_ILi0EEESU_SU_EEEEENS5_IJNS4_10UnderscoreESX_SX_EEEEENS4_28SM100_TMA_2SM_LOAD_MULTICASTENS4_14ComposedLayoutINS4_7SwizzleILi3ELi4ELi3EEENS4_18smem_ptr_flag_bitsILi16EEENSS_INS5_IJNSA_ILi8EEESG_EEENS5_IJSG_SC_EEEEEEEvNS4_8identityENS4_18SM100_TMA_2SM_LOADES1A_vS1B_EENS_8epilogue10collective18CollectiveEpilogueINS1E_23Sm100TmaWarpSpecializedILi3ELi2ELi16ELb1ELb0EEEJNS5_IJSG_SG_SF_EEENS5_IJNSS_ISG_SC_EENSS_INS5_IJNSA_ILi16EEESB_EEENS5_IJSC_NSA_ILi32EEEEEEEEEEESI_SJ_SI_SJ_NS1E_6fusion15FusionCallbacksIS1I_NS1R_17LinearCombinationISI_fSI_fLNS_15FloatRoundStyleE2EEES1J_S1Q_JEEENS4_5SM1004TMEM4LOAD26SM100_TMEM_LOAD_32dp32b16xENS4_13SM90_TMA_LOADENS11_INS12_ILi1ELi4ELi3EEES15_NSS_INS5_IJS16_S1L_EEENS5_IJS1L_SC_EEEEEEENS4_39AutoVectorizingCopyWithAssumedAlignmentILi128EEENS4_14SM90_TMA_STOREES26_S28_S28_EEEvvEEEEvNT_6ParamsE,"",@"SHT_CUDA_INFO"
	.sectionflags	@""
	.align	4


	//----- nvinfo : EIATTR_CUDA_API_VERSION
	.align		4
        /*0000*/ 	.byte	0x04, 0x37
        /*0002*/ 	.short	(.L_31 - .L_30)
.L_30:
        /*0004*/ 	.word	0x00000082


	//----- nvinfo : EIATTR_KPARAM_INFO
	.align		4
.L_31:
        /*0008*/ 	.byte	0x04, 0x17
        /*000a*/ 	.short	(.L_33 - .L_32)
.L_32:
        /*000c*/ 	.word	0x00000000
        /*0010*/ 	.short	0x0000
        /*0012*/ 	.short	0x0000
        /*0014*/ 	.byte	0x00, 0xf0, 0x01, 0x20


	//----- nvinfo : EIATTR_AT_ENTRY_FRAGMENTS
	.align		4
.L_33:
        /*0018*/ 	.byte	0x04, 0x4f
        /*001a*/ 	.short	(.L_35 - .L_34)


	//   ....[0]....
.L_34:
        /*001c*/ 	.word	0x00000007


	//----- nvinfo : EIATTR_RESERVED_SMEM_USED
	.align		4
.L_35:
        /*0020*/ 	.byte	0x01, 0x41
	.zero		2


	//----- nvinfo : EIATTR_SPARSE_MMA_MASK
	.align		4
        /*0024*/ 	.byte	0x03, 0x50
        /*0026*/ 	.short	0x0000


	//----- nvinfo : EIATTR_TCGEN05_2CTA_USED
	.align		4
        /*0028*/ 	.byte	0x01, 0x52
	.zero		2


	//----- nvinfo : EIATTR_MAXREG_COUNT
	.align		4
        /*002c*/ 	.byte	0x03, 0x1b
        /*002e*/ 	.short	0x00ff


	//----- nvinfo : EIATTR_NUM_BARRIERS
	.align		4
        /*0030*/ 	.byte	0x02, 0x4c
        /*0032*/ 	.byte	0x07
	.zero		1


	//----- nvinfo : EIATTR_EXTERNS
	.align		4
        /*0034*/ 	.byte	0x04, 0x0f
        /*0036*/ 	.short	(.L_37 - .L_36)


	//   ....[0]....
	.align		4
.L_36:
        /*0038*/ 	.word	index@(__assertfail)


	//----- nvinfo : EIATTR_MERCURY_ISA_VERSION
	.align		4
.L_37:
        /*003c*/ 	.byte	0x03, 0x5f
        /*003e*/ 	.short	0x0101


	//----- nvinfo : EIATTR_INT_WARP_WIDE_INSTR_OFFSETS
	.align		4
        /*0040*/ 	.byte	0x04, 0x31
        /*0042*/ 	.short	(.L_39 - .L_38)


	//   ....[0]....
.L_38:
        /*0044*/ 	.word	0x00000d70


	//   ....[1]....
        /*0048*/ 	.word	0x00000e10


	//   ....[2]....
        /*004c*/ 	.word	0x000047a0


	//   ....[3]....
        /*0050*/ 	.word	0x000047d0


	//   ....[4]....
        /*0054*/ 	.word	0x000047f0


	//   ....[5]....
        /*0058*/ 	.word	0x00005390


	//   ....[6]....
        /*005c*/ 	.word	0x00005450


	//   ....[7]....
        /*0060*/ 	.word	0x000054c0


	//   ....[8]....
        /*0064*/ 	.word	0x00005600


	//   ....[9]....
        /*0068*/ 	.word	0x00005710


	//   ....[10]....
        /*006c*/ 	.word	0x00005740


	//----- nvinfo : EIATTR_COOP_GROUP_MASK_REGIDS
	.align		4
.L_39:
        /*0070*/ 	.byte	0x04, 0x29
        /*0072*/ 	.short	(.L_41 - .L_40)


	//   ....[0]....
.L_40:
        /*0074*/ 	.word	0xffffffff


	//   ....[1]....
        /*0078*/ 	.word	0xffffffff


	//   ....[2]....
        /*007c*/ 	.word	0xffffffff


	//   ....[3]....
        /*0080*/ 	.word	0xffffffff


	//   ....[4]....
        /*0084*/ 	.word	0xffffffff


	//   ....[5]....
        /*0088*/ 	.word	0xffffffff


	//   ....[6]....
        /*008c*/ 	.word	0xffffffff


	//   ....[7]....
        /*0090*/ 	.word	0xffffffff


	//   ....[8]....
        /*0094*/ 	.word	0xffffffff


	//   ....[9]....
        /*0098*/ 	.word	0xffffffff


	//   ....[10]....
        /*009c*/ 	.word	0xffffffff


	//   ....[11]....
        /*00a0*/ 	.word	0xffffffff


	//   ....[12]....
        /*00a4*/ 	.word	0xffffffff


	//   ....[13]....
        /*00a8*/ 	.word	0xffffffff


	//----- nvinfo : EIATTR_COOP_GROUP_INSTR_OFFSETS
	.align		4
.L_41:
        /*00ac*/ 	.byte	0x04, 0x28
        /*00ae*/ 	.short	(.L_43 - .L_42)


	//   ....[0]....
.L_42:
        /*00b0*/ 	.word	0x000000b0


	//   ....[1]....
        /*00b4*/ 	.word	0x00000520


	//   ....[2]....
        /*00b8*/ 	.word	0x00000700


	//   ....[3]....
        /*00bc*/ 	.word	0x00000870


	//   ....[4]....
        /*00c0*/ 	.word	0x00000960


	//   ....[5]....
        /*00c4*/ 	.word	0x00000ac0


	//   ....[6]....
        /*00c8*/ 	.word	0x00000c50


	//   ....[7]....
        /*00cc*/ 	.word	0x00000e90


	//   ....[8]....
        /*00d0*/ 	.word	0x00002470


	//   ....[9]....
        /*00d4*/ 	.word	0x000033c0


	//   ....[10]....
        /*00d8*/ 	.word	0x00003890


	//   ....[11]....
        /*00dc*/ 	.word	0x000038c0


	//   ....[12]....
        /*00e0*/ 	.word	0x000046a0


	//   ....[13]....
        /*00e4*/ 	.word	0x000048b0


	//----- nvinfo : EIATTR_VRC_CTA_INIT_COUNT
	.align		4
.L_43:
        /*00e8*/ 	.byte	0x02, 0x4a
        /*00ea*/ 	.byte	0x80
	.zero		1


	//----- nvinfo : EIATTR_SYSCALL_OFFSETS
	.align		4
        /*00ec*/ 	.byte	0x04, 0x46
        /*00ee*/ 	.short	(.L_45 - .L_44)


	//   ....[0]....
.L_44:
        /*00f0*/ 	.word	0x00006420


	//   ....[1]....
        /*00f4*/ 	.word	0x00006510


	//   ....[2]....
        /*00f8*/ 	.word	0x00006d30


	//   ....[3]....
        /*00fc*/ 	.word	0x000076c0


	//----- nvinfo : EIATTR_MBARRIER_INSTR_OFFSETS
	.align		4
.L_45:
        /*0100*/ 	.byte	0x04, 0x39
        /*0102*/ 	.short	(.L_47 - .L_46)


	//   ....[0]....
.L_46:
        /*0104*/ 	.word	0x00000650
        /*0108*/ 	.word	0x000000ff
        /*010c*/ 	.word	0x00000000
        /*0110*/ 	.short	0x0100
        /*0112*/ 	.byte	0x04
	.zero		1


	//   ....[1]....
        /*0114*/ 	.word	0x00000660
        /*0118*/ 	.word	0x000000ff
        /*011c*/ 	.word	0x00000028
        /*0120*/ 	.short	0x0100
        /*0122*/ 	.byte	0x04
	.zero		1


	//   ....[2]....
        /*0124*/ 	.word	0x00000670
        /*0128*/ 	.word	0x000000ff
        /*012c*/ 	.word	0x00000008
        /*0130*/ 	.short	0x0100
        /*0132*/ 	.byte	0x04
	.zero		1


	//   ....[3]....
        /*0134*/ 	.word	0x00000680
        /*0138*/ 	.word	0x000000ff
        /*013c*/ 	.word	0x00000030
        /*0140*/ 	.short	0x0100
        /*0142*/ 	.byte	0x04
	.zero		1


	//   ....[4]....
        /*0144*/ 	.word	0x00000690
        /*0148*/ 	.word	0x000000ff
        /*014c*/ 	.word	0x00000010
        /*0150*/ 	.short	0x0100
        /*0152*/ 	.byte	0x04
	.zero		1


	//   ....[5]....
        /*0154*/ 	.word	0x000006a0
        /*0158*/ 	.word	0x000000ff
        /*015c*/ 	.word	0x00000038
        /*0160*/ 	.short	0x0100
        /*0162*/ 	.byte	0x04
	.zero		1


	//   ....[6]....
        /*0164*/ 	.word	0x000006b0
        /*0168*/ 	.word	0x000000ff
        /*016c*/ 	.word	0x00000018
        /*0170*/ 	.short	0x0100
        /*0172*/ 	.byte	0x04
	.zero		1


	//   ....[7]....
        /*0174*/ 	.word	0x000006c0
        /*0178*/ 	.word	0x000000ff
        /*017c*/ 	.word	0x00000040
        /*0180*/ 	.short	0x0100
        /*0182*/ 	.byte	0x04
	.zero		1


	//   ....[8]....
        /*0184*/ 	.word	0x000006d0
        /*0188*/ 	.word	0x000000ff
        /*018c*/ 	.word	0x00000020
        /*0190*/ 	.short	0x0100
        /*0192*/ 	.byte	0x04
	.zero		1


	//   ....[9]....
        /*0194*/ 	.word	0x000006e0
        /*0198*/ 	.word	0x000000ff
        /*019c*/ 	.word	0x00000048
        /*01a0*/ 	.short	0x0100
        /*01a2*/ 	.byte	0x04
	.zero		1


	//   ....[10]....
        /*01a4*/ 	.word	0x00000800
        /*01a8*/ 	.word	0x000000ff
        /*01ac*/ 	.word	0x00000050
        /*01b0*/ 	.short	0x0100
        /*01b2*/ 	.byte	0x04
	.zero		1


	//   ....[11]....
        /*01b4*/ 	.word	0x00000810
        /*01b8*/ 	.word	0x000000ff
        /*01bc*/ 	.word	0x00000068
        /*01c0*/ 	.short	0x0100
        /*01c2*/ 	.byte	0x04
	.zero		1


	//   ....[12]....
        /*01c4*/ 	.word	0x00000820
        /*01c8*/ 	.word	0x000000ff
        /*01cc*/ 	.word	0x00000058
        /*01d0*/ 	.short	0x0100
        /*01d2*/ 	.byte	0x04
	.zero		1


	//   ....[13]....
        /*01d4*/ 	.word	0x00000830
        /*01d8*/ 	.word	0x000000ff
        /*01dc*/ 	.word	0x00000070
        /*01e0*/ 	.short	0x0100
        /*01e2*/ 	.byte	0x04
	.zero		1


	//   ....[14]....
        /*01e4*/ 	.word	0x00000840
        /*01e8*/ 	.word	0x000000ff
        /*01ec*/ 	.word	0x00000060
        /*01f0*/ 	.short	0x0100
        /*01f2*/ 	.byte	0x04
	.zero		1


	//   ....[15]....
        /*01f4*/ 	.word	0x00000850
        /*01f8*/ 	.word	0x000000ff
        /*01fc*/ 	.word	0x00000078
        /*0200*/ 	.short	0x0100
        /*0202*/ 	.byte	0x04
	.zero		1


	//   ....[16]....
        /*0204*/ 	.word	0x00000930
        /*0208*/ 	.word	0x000000ff
        /*020c*/ 	.word	0x00000080
        /*0210*/ 	.short	0x0100
        /*0212*/ 	.byte	0x06
	.zero		1


	//   ....[17]....
        /*0214*/ 	.word	0x00000940
        /*0218*/ 	.word	0x000000ff
        /*021c*/ 	.word	0x00000088
        /*0220*/ 	.short	0x0100
        /*0222*/ 	.byte	0x06
	.zero		1


	//   ....[18]....
        /*0224*/ 	.word	0x00000a70
        /*0228*/ 	.word	0x000000ff
        /*022c*/ 	.word	0x00000090
        /*0230*/ 	.short	0x0100
        /*0232*/ 	.byte	0x06
	.zero		1


	//   ....[19]....
        /*0234*/ 	.word	0x00000a80
        /*0238*/ 	.word	0x000000ff
        /*023c*/ 	.word	0x000000a0
        /*0240*/ 	.short	0x0100
        /*0242*/ 	.byte	0x06
	.zero		1


	//   ....[20]....
        /*0244*/ 	.word	0x00000a90
        /*0248*/ 	.word	0x000000ff
        /*024c*/ 	.word	0x00000098
        /*0250*/ 	.short	0x0100
        /*0252*/ 	.byte	0x06
	.zero		1


	//   ....[21]....
        /*0254*/ 	.word	0x00000aa0
        /*0258*/ 	.word	0x000000ff
        /*025c*/ 	.word	0x000000a8
        /*0260*/ 	.short	0x0100
        /*0262*/ 	.byte	0x06
	.zero		1


	//   ....[22]....
        /*0264*/ 	.word	0x00000bc0
        /*0268*/ 	.word	0x000000ff
        /*026c*/ 	.word	0x000000b0
        /*0270*/ 	.short	0x0100
        /*0272*/ 	.byte	0x04
	.zero		1


	//   ....[23]....
        /*0274*/ 	.word	0x00000bd0
        /*0278*/ 	.word	0x000000ff
        /*027c*/ 	.word	0x000000d0
        /*0280*/ 	.short	0x0100
        /*0282*/ 	.byte	0x04
	.zero		1


	//   ....[24]....
        /*0284*/ 	.word	0x00000be0
        /*0288*/ 	.word	0x000000ff
        /*028c*/ 	.word	0x000000b8
        /*0290*/ 	.short	0x0100
        /*0292*/ 	.byte	0x04
	.zero		1


	//   ....[25]....
        /*0294*/ 	.word	0x00000bf0
        /*0298*/ 	.word	0x000000ff
        /*029c*/ 	.word	0x000000d8
        /*02a0*/ 	.short	0x0100
        /*02a2*/ 	.byte	0x04
	.zero		1


	//   ....[26]....
        /*02a4*/ 	.word	0x00000c00
        /*02a8*/ 	.word	0x000000ff
        /*02ac*/ 	.word	0x000000c0
        /*02b0*/ 	.short	0x0100
        /*02b2*/ 	.byte	0x04
	.zero		1


	//   ....[27]....
        /*02b4*/ 	.word	0x00000c10
        /*02b8*/ 	.word	0x000000ff
        /*02bc*/ 	.word	0x000000e0
        /*02c0*/ 	.short	0x0100
        /*02c2*/ 	.byte	0x04
	.zero		1


	//   ....[28]....
        /*02c4*/ 	.word	0x00000c20
        /*02c8*/ 	.word	0x000000ff
        /*02cc*/ 	.word	0x000000c8
        /*02d0*/ 	.short	0x0100
        /*02d2*/ 	.byte	0x04
	.zero		1


	//   ....[29]....
        /*02d4*/ 	.word	0x00000c30
        /*02d8*/ 	.word	0x000000ff
        /*02dc*/ 	.word	0x000000e8
        /*02e0*/ 	.short	0x0100
        /*02e2*/ 	.byte	0x04
	.zero		1


	//   ....[30]....
        /*02e4*/ 	.word	0x00000d20
        /*02e8*/ 	.word	0x000000ff
        /*02ec*/ 	.word	0x000000f0
        /*02f0*/ 	.short	0x0100
        /*02f2*/ 	.byte	0x04
	.zero		1


	//   ....[31]....
        /*02f4*/ 	.word	0x00000d30
        /*02f8*/ 	.word	0x000000ff
        /*02fc*/ 	.word	0x00000100
        /*0300*/ 	.short	0x0100
        /*0302*/ 	.byte	0x04
	.zero		1


	//   ....[32]....
        /*0304*/ 	.word	0x00000d40
        /*0308*/ 	.word	0x000000ff
        /*030c*/ 	.word	0x000000f8
        /*0310*/ 	.short	0x0100
        /*0312*/ 	.byte	0x04
	.zero		1


	//   ....[33]....
        /*0314*/ 	.word	0x00000d50
        /*0318*/ 	.word	0x000000ff
        /*031c*/ 	.word	0x00000108
        /*0320*/ 	.short	0x0100
        /*0322*/ 	.byte	0x04
	.zero		1


	//   ....[34]....
        /*0324*/ 	.word	0x00000e50
        /*0328*/ 	.word	0x000000ff
        /*032c*/ 	.word	0x00000110
        /*0330*/ 	.short	0x0100
        /*0332*/ 	.byte	0x06
	.zero		1


	//   ....[35]....
        /*0334*/ 	.word	0x00001a50
        /*0338*/ 	.word	0x00000000
        /*033c*/ 	.word	0x00000100
        /*0340*/ 	.short	0x010a
        /*0342*/ 	.byte	0xff
	.zero		1


	//   ....[36]....
        /*0344*/ 	.word	0x00001a80
        /*0348*/ 	.word	0x00000000
        /*034c*/ 	.word	0x000000f0
        /*0350*/ 	.short	0x0101
        /*0352*/ 	.byte	0xff
	.zero		1


	//   ....[37]....
        /*0354*/ 	.word	0x00001b40
        /*0358*/ 	.word	0x000000ff
        /*035c*/ 	.word	0x00000028
        /*0360*/ 	.short	0x010a
        /*0362*/ 	.byte	0x04
	.zero		1


	//   ....[38]....
        /*0364*/ 	.word	0x00001c10
        /*0368*/ 	.word	0x000000ff
        /*036c*/ 	.word	0x00000028
        /*0370*/ 	.short	0x010a
        /*0372*/ 	.byte	0x05
	.zero		1


	//   ....[39]....
        /*0374*/ 	.word	0x00001d70
        /*0378*/ 	.word	0x000000ff
        /*037c*/ 	.word	0x00000028
        /*0380*/ 	.short	0x010a
        /*0382*/ 	.byte	0x04
	.zero		1


	//   ....[40]....
        /*0384*/ 	.word	0x00002000
        /*0388*/ 	.word	0x000000ff
        /*038c*/ 	.word	0x00000088
        /*0390*/ 	.short	0x0101
        /*0392*/ 	.byte	0x15
	.zero		1


	//   ....[41]....
        /*0394*/ 	.word	0x00002020
        /*0398*/ 	.word	0x000000ff
        /*039c*/ 	.word	0x00000028
        /*03a0*/ 	.short	0x010a
        /*03a2*/ 	.byte	0x04
	.zero		1


	//   ....[42]....
        /*03a4*/ 	.word	0x000020a0
        /*03a8*/ 	.word	0x000000ff
        /*03ac*/ 	.word	0x00000028
        /*03b0*/ 	.short	0x010a
        /*03b2*/ 	.byte	0x06
	.zero		1


	//   ....[43]....
        /*03b4*/ 	.word	0x000021e0
        /*03b8*/ 	.word	0x000000ff
        /*03bc*/ 	.word	0x00000028
        /*03c0*/ 	.short	0x010a
        /*03c2*/ 	.byte	0x04
	.zero		1


	//   ....[44]....
        /*03c4*/ 	.word	0x000024a0
        /*03c8*/ 	.word	0x00000003
        /*03cc*/ 	.word	0x00000090
        /*03d0*/ 	.short	0x010a
        /*03d2*/ 	.byte	0xff
	.zero		1


	//   ....[45]....
        /*03d4*/ 	.word	0x000025f0
        /*03d8*/ 	.word	0x00000000
        /*03dc*/ 	.word	0x00000000
        /*03e0*/ 	.short	0x0101
        /*03e2*/ 	.byte	0xff
	.zero		1


	//   ....[46]....
        /*03e4*/ 	.word	0x00002bb0
        /*03e8*/ 	.word	0x000000ff
        /*03ec*/ 	.word	0x00000000
        /*03f0*/ 	.short	0x010a
        /*03f2*/ 	.byte	0x04
	.zero		1


	//   ....[47]....
        /*03f4*/ 	.word	0x00002c40
        /*03f8*/ 	.word	0x000000ff
        /*03fc*/ 	.word	0x00000000
        /*0400*/ 	.short	0x010a
        /*0402*/ 	.byte	0x05
	.zero		1


	//   ....[48]....
        /*0404*/ 	.word	0x00002cd0
        /*0408*/ 	.word	0x000000ff
        /*040c*/ 	.word	0x00000000
        /*0410*/ 	.short	0x010a
        /*0412*/ 	.byte	0x05
	.zero		1


	//   ....[49]....
        /*0414*/ 	.word	0x00002d60
        /*0418*/ 	.word	0x000000ff
        /*041c*/ 	.word	0x00000000
        /*0420*/ 	.short	0x010a
        /*0422*/ 	.byte	0x05
	.zero		1


	//   ....[50]....
        /*0424*/ 	.word	0x00002e00
        /*0428*/ 	.word	0x00000000
        /*042c*/ 	.word	0x00000000
        /*0430*/ 	.short	0x010a
        /*0432*/ 	.byte	0xff
	.zero		1


	//   ....[51]....
        /*0434*/ 	.word	0x00002f20
        /*0438*/ 	.word	0x00000000
        /*043c*/ 	.word	0x000000f0
        /*0440*/ 	.short	0x010a
        /*0442*/ 	.byte	0xff
	.zero		1


	//   ....[52]....
        /*0444*/ 	.word	0x00002f90
        /*0448*/ 	.word	0x00000000
        /*044c*/ 	.word	0x00000000
        /*0450*/ 	.short	0x0101
        /*0452*/ 	.byte	0xff
	.zero		1


	//   ....[53]....
        /*0454*/ 	.word	0x00002fb0
        /*0458*/ 	.word	0x000000ff
        /*045c*/ 	.word	0x000000a0
        /*0460*/ 	.short	0x010a
        /*0462*/ 	.byte	0x04
	.zero		1


	//   ....[54]....
        /*0464*/ 	.word	0x000030d0
        /*0468*/ 	.word	0x00000000
        /*046c*/ 	.word	0x00000090
        /*0470*/ 	.short	0x010a
        /*0472*/ 	.byte	0xff
	.zero		1


	//   ....[55]....
        /*0474*/ 	.word	0x000031d0
        /*0478*/ 	.word	0x00000000
        /*047c*/ 	.word	0x00000000
        /*0480*/ 	.short	0x0101
        /*0482*/ 	.byte	0xff
	.zero		1


	//   ....[56]....
        /*0484*/ 	.word	0x00003260
        /*0488*/ 	.word	0x000000ff
        /*048c*/ 	.word	0x000000a0
        /*0490*/ 	.short	0x0106
        /*0492*/ 	.byte	0x04
	.zero		1


	//   ....[57]....
        /*0494*/ 	.word	0x00003280
        /*0498*/ 	.word	0x000000ff
        /*049c*/ 	.word	0x000000a0
        /*04a0*/ 	.short	0x010a
        /*04a2*/ 	.byte	0x04
	.zero		1


	//   ....[58]....
        /*04a4*/ 	.word	0x00003310
        /*04a8*/ 	.word	0x000000ff
        /*04ac*/ 	.word	0x000000a0
        /*04b0*/ 	.short	0x0106
        /*04b2*/ 	.byte	0x07
	.zero		1


	//   ....[59]....
        /*04b4*/ 	.word	0x00003350
        /*04b8*/ 	.word	0x00000000
        /*04bc*/ 	.word	0x000000a0
        /*04c0*/ 	.short	0x010a
        /*04c2*/ 	.byte	0xff
	.zero		1


	//   ....[60]....
        /*04c4*/ 	.word	0x00003590
        /*04c8*/ 	.word	0x000000ff
        /*04cc*/ 	.word	0x00000008
        /*04d0*/ 	.short	0x010a
        /*04d2*/ 	.byte	0x05
	.zero		1


	//   ....[61]....
        /*04d4*/ 	.word	0x000035b0
        /*04d8*/ 	.word	0x000000ff
        /*04dc*/ 	.word	0x00000008
        /*04e0*/ 	.short	0x010a
        /*04e2*/ 	.byte	0x05
	.zero		1


	//   ....[62]....
        /*04e4*/ 	.word	0x00003740
        /*04e8*/ 	.word	0x000000ff
        /*04ec*/ 	.word	0x00000008
        /*04f0*/ 	.short	0x010a
        /*04f2*/ 	.byte	0x05
	.zero		1


	//   ....[63]....
        /*04f4*/ 	.word	0x00003760
        /*04f8*/ 	.word	0x000000ff
        /*04fc*/ 	.word	0x00000008
        /*0500*/ 	.short	0x010a
        /*0502*/ 	.byte	0x05
	.zero		1


	//   ....[64]....
        /*0504*/ 	.word	0x00003820
        /*0508*/ 	.word	0x000000ff
        /*050c*/ 	.word	0x00000000
        /*0510*/ 	.short	0x0101
        /*0512*/ 	.byte	0x04
	.zero		1


	//   ....[65]....
        /*0514*/ 	.word	0x00003be0
        /*0518*/ 	.word	0x00000000
        /*051c*/ 	.word	0x00000090
        /*0520*/ 	.short	0x010a
        /*0522*/ 	.byte	0xff
	.zero		1


	//   ....[66]....
        /*0524*/ 	.word	0x00003ca0
        /*0528*/ 	.word	0x00000000
        /*052c*/ 	.word	0x00000000
        /*0530*/ 	.short	0x0101
        /*0532*/ 	.byte	0xff
	.zero		1


	//   ....[67]....
        /*0534*/ 	.word	0x00003d60
        /*0538*/ 	.word	0x000000ff
        /*053c*/ 	.word	0x00000000
        /*0540*/ 	.short	0x010a
        /*0542*/ 	.byte	0x04
	.zero		1


	//   ....[68]....
        /*0544*/ 	.word	0x00003d70
        /*0548*/ 	.word	0x000000ff
        /*054c*/ 	.word	0x000000d0
        /*0550*/ 	.short	0x010a
        /*0552*/ 	.byte	0x2e
	.zero		1


	//   ....[69]....
        /*0554*/ 	.word	0x00003e20
        /*0558*/ 	.word	0x000000ff
        /*055c*/ 	.word	0x00000000
        /*0560*/ 	.short	0x010a
        /*0562*/ 	.byte	0x07
	.zero		1


	//   ....[70]....
        /*0564*/ 	.word	0x00003f50
        /*0568*/ 	.word	0x000000ff
        /*056c*/ 	.word	0x00000000
        /*0570*/ 	.short	0x010a
        /*0572*/ 	.byte	0x04
	.zero		1


	//   ....[71]....
        /*0574*/ 	.word	0x00004390
        /*0578*/ 	.word	0x000000ff
        /*057c*/ 	.word	0x00000000
        /*0580*/ 	.short	0x010a
        /*0582*/ 	.byte	0x04
	.zero		1


	//   ....[72]....
        /*0584*/ 	.word	0x00004420
        /*0588*/ 	.word	0x000000ff
        /*058c*/ 	.word	0x00000000
        /*0590*/ 	.short	0x010a
        /*0592*/ 	.byte	0x05
	.zero		1


	//   ....[73]....
        /*0594*/ 	.word	0x000044b0
        /*0598*/ 	.word	0x000000ff
        /*059c*/ 	.word	0x00000000
        /*05a0*/ 	.short	0x010a
        /*05a2*/ 	.byte	0x05
	.zero		1


	//   ....[74]....
        /*05a4*/ 	.word	0x00004550
        /*05a8*/ 	.word	0x00000000
        /*05ac*/ 	.word	0x00000000
        /*05b0*/ 	.short	0x010a
        /*05b2*/ 	.byte	0xff
	.zero		1


	//   ....[75]....
        /*05b4*/ 	.word	0x00004590
        /*05b8*/ 	.word	0x00000000
        /*05bc*/ 	.word	0x00000000
        /*05c0*/ 	.short	0x010a
        /*05c2*/ 	.byte	0xff
	.zero		1


	//   ....[76]....
        /*05c4*/ 	.word	0x00004600
        /*05c8*/ 	.word	0x000000ff
        /*05cc*/ 	.word	0x00000000
        /*05d0*/ 	.short	0x0101
        /*05d2*/ 	.byte	0x04
	.zero		1


	//   ....[77]....
        /*05d4*/ 	.word	0x00004640
        /*05d8*/ 	.word	0x000000ff
        /*05dc*/ 	.word	0x00000110
        /*05e0*/ 	.short	0x010a
        /*05e2*/ 	.byte	0x29
	.zero		1


	//   ....[78]....
        /*05e4*/ 	.word	0x00004690
        /*05e8*/ 	.word	0x000000ff
        /*05ec*/ 	.word	0x00000000
        /*05f0*/ 	.short	0x0101
        /*05f2*/ 	.byte	0x04
	.zero		1


	//   ....[79]....
        /*05f4*/ 	.word	0x00004af0
        /*05f8*/ 	.word	0x0000000c
        /*05fc*/ 	.word	0x00000090
        /*0600*/ 	.short	0x010a
        /*0602*/ 	.byte	0xff
	.zero		1


	//   ....[80]....
        /*0604*/ 	.word	0x00004c60
        /*0608*/ 	.word	0x00000000
        /*060c*/ 	.word	0x00000000
        /*0610*/ 	.short	0x0101
        /*0612*/ 	.byte	0xff
	.zero		1


	//   ....[81]....
        /*0614*/ 	.word	0x000050e0
        /*0618*/ 	.word	0x000000ff
        /*061c*/ 	.word	0x00000088
        /*0620*/ 	.short	0x010a
        /*0622*/ 	.byte	0x1d
	.zero		1


	//   ....[82]....
        /*0624*/ 	.word	0x000052a0
        /*0628*/ 	.word	0x000000ff
        /*062c*/ 	.word	0x00000068
        /*0630*/ 	.short	0x010a
        /*0632*/ 	.byte	0x04
	.zero		1


	//   ....[83]....
        /*0634*/ 	.word	0x000054e0
        /*0638*/ 	.word	0x000000ff
        /*063c*/ 	.word	0x00000050
        /*0640*/ 	.short	0x010b
        /*0642*/ 	.byte	0x04
	.zero		1


	//   ....[84]....
        /*0644*/ 	.word	0x000054f0
        /*0648*/ 	.word	0x000000ff
        /*064c*/ 	.word	0x00000000
        /*0650*/ 	.short	0x0101
        /*0652*/ 	.byte	0x10
	.zero		1


	//   ....[85]....
        /*0654*/ 	.word	0x00005500
        /*0658*/ 	.word	0x000000ff
        /*065c*/ 	.word	0x00000068
        /*0660*/ 	.short	0x010a
        /*0662*/ 	.byte	0x05
	.zero		1


	//   ....[86]....
        /*0664*/ 	.word	0x00005760
        /*0668*/ 	.word	0x000000ff
        /*066c*/ 	.word	0x00000050
        /*0670*/ 	.short	0x010b
        /*0672*/ 	.byte	0x05
	.zero		1


	//   ....[87]....
        /*0674*/ 	.word	0x00005770
        /*0678*/ 	.word	0x000000ff
        /*067c*/ 	.word	0x00000000
        /*0680*/ 	.short	0x0101
        /*0682*/ 	.byte	0x04
	.zero		1


	//   ....[88]....
        /*0684*/ 	.word	0x00005820
        /*0688*/ 	.word	0x000000ff
        /*068c*/ 	.word	0x00000000
        /*0690*/ 	.short	0x010a
        /*0692*/ 	.byte	0x04
	.zero		1


	//   ....[89]....
        /*0694*/ 	.word	0x000058b0
        /*0698*/ 	.word	0x000000ff
        /*069c*/ 	.word	0x00000000
        /*06a0*/ 	.short	0x010a
        /*06a2*/ 	.byte	0x05
	.zero		1


	//   ....[90]....
        /*06a4*/ 	.word	0x00005950
        /*06a8*/ 	.word	0x00000000
        /*06ac*/ 	.word	0x00000000
        /*06b0*/ 	.short	0x010a
        /*06b2*/ 	.byte	0xff
	.zero		1


	//   ....[91]....
        /*06b4*/ 	.word	0x00005c90
        /*06b8*/ 	.word	0x00000000
        /*06bc*/ 	.word	0x00000090
        /*06c0*/ 	.short	0x010a
        /*06c2*/ 	.byte	0xff
	.zero		1


	//   ....[92]....
        /*06c4*/ 	.word	0x00005d60
        /*06c8*/ 	.word	0x00000000
        /*06cc*/ 	.word	0x00000000
        /*06d0*/ 	.short	0x0101
        /*06d2*/ 	.byte	0xff
	.zero		1


	//   ....[93]....
        /*06d4*/ 	.word	0x000069c0
        /*06d8*/ 	.word	0x00000000
        /*06dc*/ 	.word	0x00000050
        /*06e0*/ 	.short	0x010a
        /*06e2*/ 	.byte	0xff
	.zero		1


	//   ....[94]....
        /*06e4*/ 	.word	0x000069f0
        /*06e8*/ 	.word	0x00000035
        /*06ec*/ 	.word	0x000000b0
        /*06f0*/ 	.short	0x010a
        /*06f2*/ 	.byte	0xff
	.zero		1


	//   ....[95]....
        /*06f4*/ 	.word	0x00006b00
        /*06f8*/ 	.word	0x00000000
        /*06fc*/ 	.word	0x00000050
        /*0700*/ 	.short	0x010a
        /*0702*/ 	.byte	0xff
	.zero		1


	//   ....[96]....
        /*0704*/ 	.word	0x00006c10
        /*0708*/ 	.word	0x00000035
        /*070c*/ 	.word	0x000000b0
        /*0710*/ 	.short	0x010a
        /*0712*/ 	.byte	0xff
	.zero		1


	//   ....[97]....
        /*0714*/ 	.word	0x00007430
        /*0718*/ 	.word	0x00000000
        /*071c*/ 	.word	0x00000000
        /*0720*/ 	.short	0x0101
        /*0722*/ 	.byte	0xff
	.zero		1


	//   ....[98]....
        /*0724*/ 	.word	0x00007440
        /*0728*/ 	.word	0x00000002
        /*072c*/ 	.word	0x00000050
        /*0730*/ 	.short	0x010a
        /*0732*/ 	.byte	0xff
	.zero		1


	//   ....[99]....
        /*0734*/ 	.word	0x00007500
        /*0738*/ 	.word	0x00000002
        /*073c*/ 	.word	0x00000050
        /*0740*/ 	.short	0x010a
        /*0742*/ 	.byte	0xff
	.zero		1


	//   ....[100]....
        /*0744*/ 	.word	0x00007860
        /*0748*/ 	.word	0x00000035
        /*074c*/ 	.word	0x00000000
        /*0750*/ 	.short	0x0101
        /*0752*/ 	.byte	0xff
	.zero		1


	//   ....[101]....
        /*0754*/ 	.word	0x00007e30
        /*0758*/ 	.word	0x00000000
        /*075c*/ 	.word	0x00000000
        /*0760*/ 	.short	0x0101
        /*0762*/ 	.byte	0xff
	.zero		1


	//   ....[102]....
        /*0764*/ 	.word	0x000080e0
        /*0768*/ 	.word	0x000000ff
        /*076c*/ 	.word	0x00000000
        /*0770*/ 	.short	0x0101
        /*0772*/ 	.byte	0x04
	.zero		1


	//   ....[103]....
        /*0774*/ 	.word	0x00008100
        /*0778*/ 	.word	0x00000000
        /*077c*/ 	.word	0x00000100
        /*0780*/ 	.short	0x010a
        /*0782*/ 	.byte	0xff
	.zero		1


	//   ....[104]....
        /*0784*/ 	.word	0x00008160
        /*0788*/ 	.word	0x00000000
        /*078c*/ 	.word	0x00000028
        /*0790*/ 	.short	0x010a
        /*0792*/ 	.byte	0xff
	.zero		1


	//   ....[105]....
        /*0794*/ 	.word	0x000081c0
        /*0798*/ 	.word	0x00000000
        /*079c*/ 	.word	0x00000028
        /*07a0*/ 	.short	0x010a
        /*07a2*/ 	.byte	0xff
	.zero		1


	//   ....[106]....
        /*07a4*/ 	.word	0x00008210
        /*07a8*/ 	.word	0x00000003
        /*07ac*/ 	.word	0x00000090
        /*07b0*/ 	.short	0x010a
        /*07b2*/ 	.byte	0xff
	.zero		1


	//   ....[107]....
        /*07b4*/ 	.word	0x00008270
        /*07b8*/ 	.word	0x00000000
        /*07bc*/ 	.word	0x00000000
        /*07c0*/ 	.short	0x010a
        /*07c2*/ 	.byte	0xff
	.zero		1


	//   ....[108]....
        /*07c4*/ 	.word	0x000082d0
        /*07c8*/ 	.word	0x00000000
        /*07cc*/ 	.word	0x00000000
        /*07d0*/ 	.short	0x010a
        /*07d2*/ 	.byte	0xff
	.zero		1


	//   ....[109]....
        /*07d4*/ 	.word	0x00008330
        /*07d8*/ 	.word	0x00000000
        /*07dc*/ 	.word	0x00000000
        /*07e0*/ 	.short	0x010a
        /*07e2*/ 	.byte	0xff
	.zero		1


	//   ....[110]....
        /*07e4*/ 	.word	0x00008390
        /*07e8*/ 	.word	0x00000000
        /*07ec*/ 	.word	0x00000000
        /*07f0*/ 	.short	0x010a
        /*07f2*/ 	.byte	0xff
	.zero		1


	//   ....[111]....
        /*07f4*/ 	.word	0x000083e0
        /*07f8*/ 	.word	0x00000000
        /*07fc*/ 	.word	0x000000f0
        /*0800*/ 	.short	0x010a
        /*0802*/ 	.byte	0xff
	.zero		1


	//   ....[112]....
        /*0804*/ 	.word	0x00008440
        /*0808*/ 	.word	0x00000000
        /*080c*/ 	.word	0x000000a0
        /*0810*/ 	.short	0x010a
        /*0812*/ 	.byte	0xff
	.zero		1


	//   ....[113]....
        /*0814*/ 	.word	0x00008490
        /*0818*/ 	.word	0x00000000
        /*081c*/ 	.word	0x00000090
        /*0820*/ 	.short	0x010a
        /*0822*/ 	.byte	0xff
	.zero		1


	//   ....[114]....
        /*0824*/ 	.word	0x000084f0
        /*0828*/ 	.word	0x00000000
        /*082c*/ 	.word	0x000000a0
        /*0830*/ 	.short	0x010a
        /*0832*/ 	.byte	0xff
	.zero		1


	//   ....[115]....
        /*0834*/ 	.word	0x00008550
        /*0838*/ 	.word	0x00000005
        /*083c*/ 	.word	0x00000008
        /*0840*/ 	.short	0x010a
        /*0842*/ 	.byte	0xff
	.zero		1


	//   ....[116]....
        /*0844*/ 	.word	0x00008630
        /*0848*/ 	.word	0x00000003
        /*084c*/ 	.word	0x00000008
        /*0850*/ 	.short	0x010a
        /*0852*/ 	.byte	0xff
	.zero		1


	//   ....[117]....
        /*0854*/ 	.word	0x00008680
        /*0858*/ 	.word	0x00000000
        /*085c*/ 	.word	0x00000090
        /*0860*/ 	.short	0x010a
        /*0862*/ 	.byte	0xff
	.zero		1


	//   ....[118]....
        /*0864*/ 	.word	0x000086e0
        /*0868*/ 	.word	0x00000000
        /*086c*/ 	.word	0x000000d0
        /*0870*/ 	.short	0x010a
        /*0872*/ 	.byte	0xff
	.zero		1


	//   ....[119]....
        /*0874*/ 	.word	0x00008740
        /*0878*/ 	.word	0x00000000
        /*087c*/ 	.word	0x00000000
        /*0880*/ 	.short	0x010a
        /*0882*/ 	.byte	0xff
	.zero		1


	//   ....[120]....
        /*0884*/ 	.word	0x000087a0
        /*0888*/ 	.word	0x00000000
        /*088c*/ 	.word	0x00000000
        /*0890*/ 	.short	0x010a
        /*0892*/ 	.byte	0xff
	.zero		1


	//   ....[121]....
        /*0894*/ 	.word	0x00008800
        /*0898*/ 	.word	0x00000000
        /*089c*/ 	.word	0x00000000
        /*08a0*/ 	.short	0x010a
        /*08a2*/ 	.byte	0xff
	.zero		1


	//   ....[122]....
        /*08a4*/ 	.word	0x00008860
        /*08a8*/ 	.word	0x00000000
        /*08ac*/ 	.word	0x00000000
        /*08b0*/ 	.short	0x010a
        /*08b2*/ 	.byte	0xff
	.zero		1


	//   ....[123]....
        /*08b4*/ 	.word	0x000088c0
        /*08b8*/ 	.word	0x00000000
        /*08bc*/ 	.word	0x00000110
        /*08c0*/ 	.short	0x010a
        /*08c2*/ 	.byte	0xff
	.zero		1


	//   ....[124]....
        /*08c4*/ 	.word	0x00008910
        /*08c8*/ 	.word	0x0000000c
        /*08cc*/ 	.word	0x00000090
        /*08d0*/ 	.short	0x010a
        /*08d2*/ 	.byte	0xff
	.zero		1


	//   ....[125]....
        /*08d4*/ 	.word	0x00008970
        /*08d8*/ 	.word	0x00000000
        /*08dc*/ 	.word	0x00000088
        /*08e0*/ 	.short	0x010a
        /*08e2*/ 	.byte	0xff
	.zero		1


	//   ....[126]....
        /*08e4*/ 	.word	0x000089d0
        /*08e8*/ 	.word	0x00000000
        /*08ec*/ 	.word	0x00000068
        /*08f0*/ 	.short	0x010a
        /*08f2*/ 	.byte	0xff
	.zero		1


	//   ....[127]....
        /*08f4*/ 	.word	0x00008a30
        /*08f8*/ 	.word	0x00000000
        /*08fc*/ 	.word	0x00000068
        /*0900*/ 	.short	0x010a
        /*0902*/ 	.byte	0xff
	.zero		1


	//   ....[128]....
        /*0904*/ 	.word	0x00008a90
        /*0908*/ 	.word	0x00000000
        /*090c*/ 	.word	0x00000000
        /*0910*/ 	.short	0x010a
        /*0912*/ 	.byte	0xff
	.zero		1


	//   ....[129]....
        /*0914*/ 	.word	0x00008af0
        /*0918*/ 	.word	0x00000000
        /*091c*/ 	.word	0x00000000
        /*0920*/ 	.short	0x010a
        /*0922*/ 	.byte	0xff
	.zero		1


	//   ....[130]....
        /*0924*/ 	.word	0x00008b40
        /*0928*/ 	.word	0x00000000
        /*092c*/ 	.word	0x00000090
        /*0930*/ 	.short	0x010a
        /*0932*/ 	.byte	0xff
	.zero		1


	//   ....[131]....
        /*0934*/ 	.word	0x00008b90
        /*0938*/ 	.word	0x00000000
        /*093c*/ 	.word	0x00000050
        /*0940*/ 	.short	0x010a
        /*0942*/ 	.byte	0xff
	.zero		1


	//   ....[132]....
        /*0944*/ 	.word	0x00008be0
        /*0948*/ 	.word	0x00000035
        /*094c*/ 	.word	0x000000b0
        /*0950*/ 	.short	0x010a
        /*0952*/ 	.byte	0xff
	.zero		1


	//   ....[133]....
        /*0954*/ 	.word	0x00008c30
        /*0958*/ 	.word	0x00000002
        /*095c*/ 	.word	0x00000050
        /*0960*/ 	.short	0x010a
        /*0962*/ 	.byte	0xff
	.zero		1


	//----- nvinfo : EIATTR_NUM_MBARRIERS
	.align		4
.L_47:
        /*0964*/ 	.byte	0x03, 0x38
        /*0966*/ 	.short	0x0023


	//----- nvinfo : EIATTR_EXIT_INSTR_OFFSETS
	.align		4
        /*0968*/ 	.byte	0x04, 0x1c
        /*096a*/ 	.short	(.L_49 - .L_48)


	//   ....[0]....
.L_48:
        /*096c*/ 	.word	0x00002e30


	//   ....[1]....
        /*0970*/ 	.word	0x00003320


	//   ....[2]....
        /*0974*/ 	.word	0x00003380


	//   ....[3]....
        /*0978*/ 	.word	0x000048c0


	//   ....[4]....
        /*097c*/ 	.word	0x00005980


	//   ....[5]....
        /*0980*/ 	.word	0x000059c0


	//   ....[6]....
        /*0984*/ 	.word	0x00007fd0


	//   ....[7]....
        /*0988*/ 	.word	0x00008050


	//   ....[8]....
        /*098c*/ 	.word	0x00008080


	//   ....[9]....
        /*0990*/ 	.word	0x000080f0


	//----- nvinfo : EIATTR_MAX_THREADS
	.align		4
.L_49:
        /*0994*/ 	.byte	0x04, 0x05
        /*0996*/ 	.short	(.L_51 - .L_50)
.L_50:
        /*0998*/ 	.word	0x00000100
        /*099c*/ 	.word	0x00000001
        /*09a0*/ 	.word	0x00000001


	//----- nvinfo : EIATTR_CRS_STACK_SIZE
	.align		4
.L_51:
        /*09a4*/ 	.byte	0x04, 0x1e
        /*09a6*/ 	.short	(.L_53 - .L_52)
.L_52:
        /*09a8*/ 	.word	0x00000000


	//----- nvinfo : EIATTR_CBANK_PARAM_SIZE
	.align		4
.L_53:
        /*09ac*/ 	.byte	0x03, 0x19
        /*09ae*/ 	.short	0x0800


	//----- nvinfo : EIATTR_PARAM_CBANK
	.align		4
        /*09b0*/ 	.byte	0x04, 0x0a
        /*09b2*/ 	.short	(.L_55 - .L_54)
	.align		4
.L_54:
        /*09b4*/ 	.word	index@(.nv.constant0._ZN7cutlass13device_kernelINS_4gemm6kernel13GemmUniversalIN4cute5tupleIJiiiiEEENS1_10collective13CollectiveMmaINS1_35MainloopSm100TmaUmmaWarpSpecializedILi5ELi2ELi4ENS5_IJNS4_1CILi2EEESB_NSA_ILi1EEEEEEEENS5_IJNSA_ILi128EEENSA_ILi64EEESF_EEENS_10bfloat16_tENS5_IJlSC_lEEESI_SJ_NS4_8TiledMMAINS4_8MMA_AtomIJNS4_26SM100_MMA_F16BF16_2x1SM_SSISI_SI_fLi128ELi64ELNS4_4UMMA5MajorE0ELSO_0ELNSN_7ScaleInE0ELSP_0EEEEEENS4_6LayoutINS5_IJSC_SC_SC_EEENS5_IJNSA_ILi0EEESU_SU_EEEEENS5_IJNS4_10UnderscoreESX_SX_EEEEENS4_28SM100_TMA_2SM_LOAD_MULTICASTENS4_14ComposedLayoutINS4_7SwizzleILi3ELi4ELi3EEENS4_18smem_ptr_flag_bitsILi16EEENSS_INS5_IJNSA_ILi8EEESG_EEENS5_IJSG_SC_EEEEEEEvNS4_8identityENS4_18SM100_TMA_2SM_LOADES1A_vS1B_EENS_8epilogue10collective18CollectiveEpilogueINS1E_23Sm100TmaWarpSpecializedILi3ELi2ELi16ELb1ELb0EEEJNS5_IJSG_SG_SF_EEENS5_IJNSS_ISG_SC_EENSS_INS5_IJNSA_ILi16EEESB_EEENS5_IJSC_NSA_ILi32EEEEEEEEEEESI_SJ_SI_SJ_NS1E_6fusion15FusionCallbacksIS1I_NS1R_17LinearCombinationISI_fSI_fLNS_15FloatRoundStyleE2EEES1J_S1Q_JEEENS4_5SM1004TMEM4LOAD26SM100_TMEM_LOAD_32dp32b16xENS4_13SM90_TMA_LOADENS11_INS12_ILi1ELi4ELi3EEES15_NSS_INS5_IJS16_S1L_EEENS5_IJS1L_SC_EEEEEEENS4_39AutoVectorizingCopyWithAssumedAlignmentILi128EEENS4_14SM90_TMA_STOREES26_S28_S28_EEEvvEEEEvNT_6ParamsE)
        /*09b8*/ 	.short	0x0380
        /*09ba*/ 	.short	0x0800


	//----- nvinfo : EIATTR_SW_WAR
	.align		4
.L_55:
        /*09bc*/ 	.byte	0x04, 0x36
        /*09be*/ 	.short	(.L_57 - .L_56)
.L_56:
        /*09c0*/ 	.word	0x00000008
.L_57:


//--------------------- .nv.callgraph             --------------------------
	.section	.nv.callgraph,"",@"SHT_CUDA_CALLGRAPH"
	.align	4
	.sectionentsize	8
	.align		4
        /*0000*/ 	.word	0x00000000
	.align		4
        /*0004*/ 	.word	0xffffffff
	.align		4
        /*0008*/ 	.word	index@(_ZN7cutlass13device_kernelINS_4gemm6kernel13GemmUniversalIN4cute5tupleIJiiiiEEENS1_10collective13CollectiveMmaINS1_35MainloopSm100TmaUmmaWarpSpecializedILi5ELi2ELi4ENS5_IJNS4_1CILi2EEESB_NSA_ILi1EEEEEEEENS5_IJNSA_ILi128EEENSA_ILi64EEESF_EEENS_10bfloat16_tENS5_IJlSC_lEEESI_SJ_NS4_8TiledMMAINS4_8MMA_AtomIJNS4_26SM100_MMA_F16BF16_2x1SM_SSISI_SI_fLi128ELi64ELNS4_4UMMA5MajorE0ELSO_0ELNSN_7ScaleInE0ELSP_0EEEEEENS4_6LayoutINS5_IJSC_SC_SC_EEENS5_IJNSA_ILi0EEESU_SU_EEEEENS5_IJNS4_10UnderscoreESX_SX_EEEEENS4_28SM100_TMA_2SM_LOAD_MULTICASTENS4_14ComposedLayoutINS4_7SwizzleILi3ELi4ELi3EEENS4_18smem_ptr_flag_bitsILi16EEENSS_INS5_IJNSA_ILi8EEESG_EEENS5_IJSG_SC_EEEEEEEvNS4_8identityENS4_18SM100_TMA_2SM_LOADES1A_vS1B_EENS_8epilogue10collective18CollectiveEpilogueINS1E_23Sm100TmaWarpSpecializedILi3ELi2ELi16ELb1ELb0EEEJNS5_IJSG_SG_SF_EEENS5_IJNSS_ISG_SC_EENSS_INS5_IJNSA_ILi16EEESB_EEENS5_IJSC_NSA_ILi32EEEEEEEEEEESI_SJ_SI_SJ_NS1E_6fusion15FusionCallbacksIS1I_NS1R_17LinearCombinationISI_fSI_fLNS_15FloatRoundStyleE2EEES1J_S1Q_JEEENS4_5SM1004TMEM4LOAD26SM100_TMEM_LOAD_32dp32b16xENS4_13SM90_TMA_LOADENS11_INS12_ILi1ELi4ELi3EEES15_NSS_INS5_IJS16_S1L_EEENS5_IJS1L_SC_EEEEEEENS4_39AutoVectorizingCopyWithAssumedAlignmentILi128EEENS4_14SM90_TMA_STOREES26_S28_S28_EEEvvEEEEvNT_6ParamsE)
	.align		4
        /*000c*/ 	.word	index@(__assertfail)
	.align		4
        /*0010*/ 	.word	0x00000000
	.align		4
        /*0014*/ 	.word	0xfffffffe
	.align		4
        /*0018*/ 	.word	0x00000000
	.align		4
        /*001c*/ 	.word	0xfffffffd
	.align		4
        /*0020*/ 	.word	0x00000000
	.align		4
        /*0024*/ 	.word	0xfffffffc


//--------------------- .nv.constant4             --------------------------
	.section	.nv.constant4,"a",@progbits
	.align	8
	.align		8
.nv.constant4:
        /*0000*/ 	.dword	__assertfail
	.align		8
        /*0008*/ 	.dword	__unnamed_1
	.align		8
        /*0010*/ 	.dword	__unnamed_2
	.align		8
        /*0018*/ 	.dword	_ZN39_INTERNAL_beba57da_4_k_cu_6da64d99_90124cuda3std3__45__cpo5beginE
	.align		8
        /*0020*/ 	.dword	_ZN39_INTERNAL_beba57da_4_k_cu_6da64d99_90124cuda3std3__45__cpo3endE
	.align		8
        /*0028*/ 	.dword	_ZN39_INTERNAL_beba57da_4_k_cu_6da64d99_90124cuda3std3__45__cpo6cbeginE
	.align		8
        /*0030*/ 	.dword	_ZN39_INTERNAL_beba57da_4_k_cu_6da64d99_90124cuda3std3__45__cpo4cendE
	.align		8
        /*0038*/ 	.dword	_ZN39_INTERNAL_beba57da_4_k_cu_6da64d99_90124cuda3std3__441_GLOBAL__N__beba57da_4_k_cu_6da64d99_90126ignoreE
	.align		8
        /*0040*/ 	.dword	_ZN39_INTERNAL_beba57da_4_k_cu_6da64d99_90124cuda3std3__419piecewise_constructE
	.align		8
        /*0048*/ 	.dword	_ZN39_INTERNAL_beba57da_4_k_cu_6da64d99_90124cuda3std3__48in_placeE
	.align		8
        /*0050*/ 	.dword	_ZN39_INTERNAL_beba57da_4_k_cu_6da64d99_90124cuda3std6ranges3__45__cpo4swapE
	.align		8
        /*0058*/ 	.dword	_ZN39_INTERNAL_beba57da_4_k_cu_6da64d99_90124cuda3std6ranges3__45__cpo9iter_moveE
	.align		8
        /*0060*/ 	.dword	_ZN39_INTERNAL_beba57da_4_k_cu_6da64d99_90124cute7productE
	.align		8
        /*0068*/ 	.dword	_ZN39_INTERNAL_beba57da_4_k_cu_6da64d99_90124cute1_E
	.align		8
        /*0070*/ 	.dword	$str$25
	.align		8
        /*0078*/ 	.dword	$str$26
	.align		8
        /*0080*/ 	.dword	$str$27
	.align		8
        /*0088*/ 	.dword	$str$28


//--------------------- .text._ZN7cutlass13device_kernelINS_4gemm6kernel13GemmUniversalIN4cute5tupleIJiiiiEEENS1_10collective13CollectiveMmaINS1_35MainloopSm100TmaUmmaWarpSpecializedILi5ELi2ELi4ENS5_IJNS4_1CILi2EEESB_NSA_ILi1EEEEEEEENS5_IJNSA_ILi128EEENSA_ILi64EEESF_EEENS_10bfloat16_tENS5_IJlSC_lEEESI_SJ_NS4_8TiledMMAINS4_8MMA_AtomIJNS4_26SM100_MMA_F16BF16_2x1SM_SSISI_SI_fLi128ELi64ELNS4_4UMMA5MajorE0ELSO_0ELNSN_7ScaleInE0ELSP_0EEEEEENS4_6LayoutINS5_IJSC_SC_SC_EEENS5_IJNSA_ILi0EEESU_SU_EEEEENS5_IJNS4_10UnderscoreESX_SX_EEEEENS4_28SM100_TMA_2SM_LOAD_MULTICASTENS4_14ComposedLayoutINS4_7SwizzleILi3ELi4ELi3EEENS4_18smem_ptr_flag_bitsILi16EEENSS_INS5_IJNSA_ILi8EEESG_EEENS5_IJSG_SC_EEEEEEEvNS4_8identityENS4_18SM100_TMA_2SM_LOADES1A_vS1B_EENS_8epilogue10collective18CollectiveEpilogueINS1E_23Sm100TmaWarpSpecializedILi3ELi2ELi16ELb1ELb0EEEJNS5_IJSG_SG_SF_EEENS5_IJNSS_ISG_SC_EENSS_INS5_IJNSA_ILi16EEESB_EEENS5_IJSC_NSA_ILi32EEEEEEEEEEESI_SJ_SI_SJ_NS1E_6fusion15FusionCallbacksIS1I_NS1R_17LinearCombinationISI_fSI_fLNS_15FloatRoundStyleE2EEES1J_S1Q_JEEENS4_5SM1004TMEM4LOAD26SM100_TMEM_LOAD_32dp32b16xENS4_13SM90_TMA_LOADENS11_INS12_ILi1ELi4ELi3EEES15_NSS_INS5_IJS16_S1L_EEENS5_IJS1L_SC_EEEEEEENS4_39AutoVectorizingCopyWithAssumedAlignmentILi128EEENS4_14SM90_TMA_STOREES26_S28_S28_EEEvvEEEEvNT_6ParamsE --------------------------
	.section	.text._ZN7cutlass13device_kernelINS_4gemm6kernel13GemmUniversalIN4cute5tupleIJiiiiEEENS1_10collective13CollectiveMmaINS1_35MainloopSm100TmaUmmaWarpSpecializedILi5ELi2ELi4ENS5_IJNS4_1CILi2EEESB_NSA_ILi1EEEEEEEENS5_IJNSA_ILi128EEENSA_ILi64EEESF_EEENS_10bfloat16_tENS5_IJlSC_lEEESI_SJ_NS4_8TiledMMAINS4_8MMA_AtomIJNS4_26SM100_MMA_F16BF16_2x1SM_SSISI_SI_fLi128ELi64ELNS4_4UMMA5MajorE0ELSO_0ELNSN_7ScaleInE0ELSP_0EEEEEENS4_6LayoutINS5_IJSC_SC_SC_EEENS5_IJNSA_ILi0EEESU_SU_EEEEENS5_IJNS4_10UnderscoreESX_SX_EEEEENS4_28SM100_TMA_2SM_LOAD_MULTICASTENS4_14ComposedLayoutINS4_7SwizzleILi3ELi4ELi3EEENS4_18smem_ptr_flag_bitsILi16EEENSS_INS5_IJNSA_ILi8EEESG_EEENS5_IJSG_SC_EEEEEEEvNS4_8identityENS4_18SM100_TMA_2SM_LOADES1A_vS1B_EENS_8epilogue10collective18CollectiveEpilogueINS1E_23Sm100TmaWarpSpecializedILi3ELi2ELi16ELb1ELb0EEEJNS5_IJSG_SG_SF_EEENS5_IJNSS_ISG_SC_EENSS_INS5_IJNSA_ILi16EEESB_EEENS5_IJSC_NSA_ILi32EEEEEEEEEEESI_SJ_SI_SJ_NS1E_6fusion15FusionCallbacksIS1I_NS1R_17LinearCombinationISI_fSI_fLNS_15FloatRoundStyleE2EEES1J_S1Q_JEEENS4_5SM1004TMEM4LOAD26SM100_TMEM_LOAD_32dp32b16xENS4_13SM90_TMA_LOADENS11_INS12_ILi1ELi4ELi3EEES15_NSS_INS5_IJS16_S1L_EEENS5_IJS1L_SC_EEEEEEENS4_39AutoVectorizingCopyWithAssumedAlignmentILi128EEENS4_14SM90_TMA_STOREES26_S28_S28_EEEvvEEEEvNT_6ParamsE,"ax",@progbits
	.align	128
.text._ZN7cutlass13device_kernelINS_4gemm6kernel13GemmUniversalIN4cute5tupleIJiiiiEEENS1_10collective13CollectiveMmaINS1_35MainloopSm100TmaUmmaWarpSpecializedILi5ELi2ELi4ENS5_IJNS4_1CILi2EEESB_NSA_ILi1EEEEEEEENS5_IJNSA_ILi128EEENSA_ILi64EEESF_EEENS_10bfloat16_tENS5_IJlSC_lEEESI_SJ_NS4_8TiledMMAINS4_8MMA_AtomIJNS4_26SM100_MMA_F16BF16_2x1SM_SSISI_SI_fLi128ELi64ELNS4_4UMMA5MajorE0ELSO_0ELNSN_7ScaleInE0ELSP_0EEEEEENS4_6LayoutINS5_IJSC_SC_SC_EEENS5_IJNSA_ILi0EEESU_SU_EEEEENS5_IJNS4_10UnderscoreESX_SX_EEEEENS4_28SM100_TMA_2SM_LOAD_MULTICASTENS4_14ComposedLayoutINS4_7SwizzleILi3ELi4ELi3EEENS4_18smem_ptr_flag_bitsILi16EEENSS_INS5_IJNSA_ILi8EEESG_EEENS5_IJSG_SC_EEEEEEEvNS4_8identityENS4_18SM100_TMA_2SM_LOADES1A_vS1B_EENS_8epilogue10collective18CollectiveEpilogueINS1E_23Sm100TmaWarpSpecializedILi3ELi2ELi16ELb1ELb0EEEJNS5_IJSG_SG_SF_EEENS5_IJNSS_ISG_SC_EENSS_INS5_IJNSA_ILi16EEESB_EEENS5_IJSC_NSA_ILi32EEEEEEEEEEESI_SJ_SI_SJ_NS1E_6fusion15FusionCallbacksIS1I_NS1R_17LinearCombinationISI_fSI_fLNS_15FloatRoundStyleE2EEES1J_S1Q_JEEENS4_5SM1004TMEM4LOAD26SM100_TMEM_LOAD_32dp32b16xENS4_13SM90_TMA_LOADENS11_INS12_ILi1ELi4ELi3EEES15_NSS_INS5_IJS16_S1L_EEENS5_IJS1L_SC_EEEEEEENS4_39AutoVectorizingCopyWithAssumedAlignmentILi128EEENS4_14SM90_TMA_STOREES26_S28_S28_EEEvvEEEEvNT_6ParamsE:
        .type           _ZN7cutlass13device_kernelINS_4gemm6kernel13GemmUniversalIN4cute5tupleIJiiiiEEENS1_10collective13CollectiveMmaINS1_35MainloopSm100TmaUmmaWarpSpecializedILi5ELi2ELi4ENS5_IJNS4_1CILi2EEESB_NSA_ILi1EEEEEEEENS5_IJNSA_ILi128EEENSA_ILi64EEESF_EEENS_10bfloat16_tENS5_IJlSC_lEEESI_SJ_NS4_8TiledMMAINS4_8MMA_AtomIJNS4_26SM100_MMA_F16BF16_2x1SM_SSISI_SI_fLi128ELi64ELNS4_4UMMA5MajorE0ELSO_0ELNSN_7ScaleInE0ELSP_0EEEEEENS4_6LayoutINS5_IJSC_SC_SC_EEENS5_IJNSA_ILi0EEESU_SU_EEEEENS5_IJNS4_10UnderscoreESX_SX_EEEEENS4_28SM100_TMA_2SM_LOAD_MULTICASTENS4_14ComposedLayoutINS4_7SwizzleILi3ELi4ELi3EEENS4_18smem_ptr_flag_bitsILi16EEENSS_INS5_IJNSA_ILi8EEESG_EEENS5_IJSG_SC_EEEEEEEvNS4_8identityENS4_18SM100_TMA_2SM_LOADES1A_vS1B_EENS_8epilogue10collective18CollectiveEpilogueINS1E_23Sm100TmaWarpSpecializedILi3ELi2ELi16ELb1ELb0EEEJNS5_IJSG_SG_SF_EEENS5_IJNSS_ISG_SC_EENSS_INS5_IJNSA_ILi16EEESB_EEENS5_IJSC_NSA_ILi32EEEEEEEEEEESI_SJ_SI_SJ_NS1E_6fusion15FusionCallbacksIS1I_NS1R_17LinearCombinationISI_fSI_fLNS_15FloatRoundStyleE2EEES1J_S1Q_JEEENS4_5SM1004TMEM4LOAD26SM100_TMEM_LOAD_32dp32b16xENS4_13SM90_TMA_LOADENS11_INS12_ILi1ELi4ELi3EEES15_NSS_INS5_IJS16_S1L_EEENS5_IJS1L_SC_EEEEEEENS4_39AutoVectorizingCopyWithAssumedAlignmentILi128EEENS4_14SM90_TMA_STOREES26_S28_S28_EEEvvEEEEvNT_6ParamsE,@function
        .size           _ZN7cutlass13device_kernelINS_4gemm6kernel13GemmUniversalIN4cute5tupleIJiiiiEEENS1_10collective13CollectiveMmaINS1_35MainloopSm100TmaUmmaWarpSpecializedILi5ELi2ELi4ENS5_IJNS4_1CILi2EEESB_NSA_ILi1EEEEEEEENS5_IJNSA_ILi128EEENSA_ILi64EEESF_EEENS_10bfloat16_tENS5_IJlSC_lEEESI_SJ_NS4_8TiledMMAINS4_8MMA_AtomIJNS4_26SM100_MMA_F16BF16_2x1SM_SSISI_SI_fLi128ELi64ELNS4_4UMMA5MajorE0ELSO_0ELNSN_7ScaleInE0ELSP_0EEEEEENS4_6LayoutINS5_IJSC_SC_SC_EEENS5_IJNSA_ILi0EEESU_SU_EEEEENS5_IJNS4_10UnderscoreESX_SX_EEEEENS4_28SM100_TMA_2SM_LOAD_MULTICASTENS4_14ComposedLayoutINS4_7SwizzleILi3ELi4ELi3EEENS4_18smem_ptr_flag_bitsILi16EEENSS_INS5_IJNSA_ILi8EEESG_EEENS5_IJSG_SC_EEEEEEEvNS4_8identityENS4_18SM100_TMA_2SM_LOADES1A_vS1B_EENS_8epilogue10collective18CollectiveEpilogueINS1E_23Sm100TmaWarpSpecializedILi3ELi2ELi16ELb1ELb0EEEJNS5_IJSG_SG_SF_EEENS5_IJNSS_ISG_SC_EENSS_INS5_IJNSA_ILi16EEESB_EEENS5_IJSC_NSA_ILi32EEEEEEEEEEESI_SJ_SI_SJ_NS1E_6fusion15FusionCallbacksIS1I_NS1R_17LinearCombinationISI_fSI_fLNS_15FloatRoundStyleE2EEES1J_S1Q_JEEENS4_5SM1004TMEM4LOAD26SM100_TMEM_LOAD_32dp32b16xENS4_13SM90_TMA_LOADENS11_INS12_ILi1ELi4ELi3EEES15_NSS_INS5_IJS16_S1L_EEENS5_IJS1L_SC_EEEEEEENS4_39AutoVectorizingCopyWithAssumedAlignmentILi128EEENS4_14SM90_TMA_STOREES26_S28_S28_EEEvvEEEEvNT_6ParamsE,(.L_x_182 - _ZN7cutlass13device_kernelINS_4gemm6kernel13GemmUniversalIN4cute5tupleIJiiiiEEENS1_10collective13CollectiveMmaINS1_35MainloopSm100TmaUmmaWarpSpecializedILi5ELi2ELi4ENS5_IJNS4_1CILi2EEESB_NSA_ILi1EEEEEEEENS5_IJNSA_ILi128EEENSA_ILi64EEESF_EEENS_10bfloat16_tENS5_IJlSC_lEEESI_SJ_NS4_8TiledMMAINS4_8MMA_AtomIJNS4_26SM100_MMA_F16BF16_2x1SM_SSISI_SI_fLi128ELi64ELNS4_4UMMA5MajorE0ELSO_0ELNSN_7ScaleInE0ELSP_0EEEEEENS4_6LayoutINS5_IJSC_SC_SC_EEENS5_IJNSA_ILi0EEESU_SU_EEEEENS5_IJNS4_10UnderscoreESX_SX_EEEEENS4_28SM100_TMA_2SM_LOAD_MULTICASTENS4_14ComposedLayoutINS4_7SwizzleILi3ELi4ELi3EEENS4_18smem_ptr_flag_bitsILi16EEENSS_INS5_IJNSA_ILi8EEESG_EEENS5_IJSG_SC_EEEEEEEvNS4_8identityENS4_18SM100_TMA_2SM_LOADES1A_vS1B_EENS_8epilogue10collective18CollectiveEpilogueINS1E_23Sm100TmaWarpSpecializedILi3ELi2ELi16ELb1ELb0EEEJNS5_IJSG_SG_SF_EEENS5_IJNSS_ISG_SC_EENSS_INS5_IJNSA_ILi16EEESB_EEENS5_IJSC_NSA_ILi32EEEEEEEEEEESI_SJ_SI_SJ_NS1E_6fusion15FusionCallbacksIS1I_NS1R_17LinearCombinationISI_fSI_fLNS_15FloatRoundStyleE2EEES1J_S1Q_JEEENS4_5SM1004TMEM4LOAD26SM100_TMEM_LOAD_32dp32b16xENS4_13SM90_TMA_LOADENS11_INS12_ILi1ELi4ELi3EEES15_NSS_INS5_IJS16_S1L_EEENS5_IJS1L_SC_EEEEEEENS4_39AutoVectorizingCopyWithAssumedAlignmentILi128EEENS4_14SM90_TMA_STOREES26_S28_S28_EEEvvEEEEvNT_6ParamsE)
        .other          _ZN7cutlass13device_kernelINS_4gemm6kernel13GemmUniversalIN4cute5tupleIJiiiiEEENS1_10collective13CollectiveMmaINS1_35MainloopSm100TmaUmmaWarpSpecializedILi5ELi2ELi4ENS5_IJNS4_1CILi2EEESB_NSA_ILi1EEEEEEEENS5_IJNSA_ILi128EEENSA_ILi64EEESF_EEENS_10bfloat16_tENS5_IJlSC_lEEESI_SJ_NS4_8TiledMMAINS4_8MMA_AtomIJNS4_26SM100_MMA_F16BF16_2x1SM_SSISI_SI_fLi128ELi64ELNS4_4UMMA5MajorE0ELSO_0ELNSN_7ScaleInE0ELSP_0EEEEEENS4_6LayoutINS5_IJSC_SC_SC_EEENS5_IJNSA_ILi0EEESU_SU_EEEEENS5_IJNS4_10UnderscoreESX_SX_EEEEENS4_28SM100_TMA_2SM_LOAD_MULTICASTENS4_14ComposedLayoutINS4_7SwizzleILi3ELi4ELi3EEENS4_18smem_ptr_flag_bitsILi16EEENSS_INS5_IJNSA_ILi8EEESG_EEENS5_IJSG_SC_EEEEEEEvNS4_8identityENS4_18SM100_TMA_2SM_LOADES1A_vS1B_EENS_8epilogue10collective18CollectiveEpilogueINS1E_23Sm100TmaWarpSpecializedILi3ELi2ELi16ELb1ELb0EEEJNS5_IJSG_SG_SF_EEENS5_IJNSS_ISG_SC_EENSS_INS5_IJNSA_ILi16EEESB_EEENS5_IJSC_NSA_ILi32EEEEEEEEEEESI_SJ_SI_SJ_NS1E_6fusion15FusionCallbacksIS1I_NS1R_17LinearCombinationISI_fSI_fLNS_15FloatRoundStyleE2EEES1J_S1Q_JEEENS4_5SM1004TMEM4LOAD26SM100_TMEM_LOAD_32dp32b16xENS4_13SM90_TMA_LOADENS11_INS12_ILi1ELi4ELi3EEES15_NSS_INS5_IJS16_S1L_EEENS5_IJS1L_SC_EEEEEEENS4_39AutoVectorizingCopyWithAssumedAlignmentILi128EEENS4_14SM90_TMA_STOREES26_S28_S28_EEEvvEEEEvNT_6ParamsE,@"STO_CUDA_ENTRY STV_DEFAULT"
_ZN7cutlass13device_kernelINS_4gemm6kernel13GemmUniversalIN4cute5tupleIJiiiiEEENS1_10collective13CollectiveMmaINS1_35MainloopSm100TmaUmmaWarpSpecializedILi5ELi2ELi4ENS5_IJNS4_1CILi2EEESB_NSA_ILi1EEEEEEEENS5_IJNSA_ILi128EEENSA_ILi64EEESF_EEENS_10bfloat16_tENS5_IJlSC_lEEESI_SJ_NS4_8TiledMMAINS4_8MMA_AtomIJNS4_26SM100_MMA_F16BF16_2x1SM_SSISI_SI_fLi128ELi64ELNS4_4UMMA5MajorE0ELSO_0ELNSN_7ScaleInE0ELSP_0EEEEEENS4_6LayoutINS5_IJSC_SC_SC_EEENS5_IJNSA_ILi0EEESU_SU_EEEEENS5_IJNS4_10UnderscoreESX_SX_EEEEENS4_28SM100_TMA_2SM_LOAD_MULTICASTENS4_14ComposedLayoutINS4_7SwizzleILi3ELi4ELi3EEENS4_18smem_ptr_flag_bitsILi16EEENSS_INS5_IJNSA_ILi8EEESG_EEENS5_IJSG_SC_EEEEEEEvNS4_8identityENS4_18SM100_TMA_2SM_LOADES1A_vS1B_EENS_8epilogue10collective18CollectiveEpilogueINS1E_23Sm100TmaWarpSpecializedILi3ELi2ELi16ELb1ELb0EEEJNS5_IJSG_SG_SF_EEENS5_IJNSS_ISG_SC_EENSS_INS5_IJNSA_ILi16EEESB_EEENS5_IJSC_NSA_ILi32EEEEEEEEEEESI_SJ_SI_SJ_NS1E_6fusion15FusionCallbacksIS1I_NS1R_17LinearCombinationISI_fSI_fLNS_15FloatRoundStyleE2EEES1J_S1Q_JEEENS4_5SM1004TMEM4LOAD26SM100_TMEM_LOAD_32dp32b16xENS4_13SM90_TMA_LOADENS11_INS12_ILi1ELi4ELi3EEES15_NSS_INS5_IJS16_S1L_EEENS5_IJS1L_SC_EEEEEEENS4_39AutoVectorizingCopyWithAssumedAlignmentILi128EEENS4_14SM90_TMA_STOREES26_S28_S28_EEEvvEEEEvNT_6ParamsE:
[----:B------:R-:W1:Y:S01]  /*0000*/  LDC R1, c[0x0][0x37c] ;  /* 0x0000df00ff017b82 */ /* 0x000e620000000800 */
[----:B------:R-:W2:Y:S01]  /*0010*/  S2R R58, SR_TID.X ;  /* 0x00000000003a7919 */ /* 0x000ea20000002100 */
[----:B------:R-:W3:Y:S06]  /*0020*/  LDCU.64 UR8, c[0x0][0x890] ;  /* 0x00011200ff0877ac */ /* 0x000eec0008000a00 */
[----:B------:R-:W4:Y:S01]  /*0030*/  S2UR UR55, SR_CgaCtaId ;  /* 0x00000000003779c3 */ /* 0x000f220000008800 */
[----:B------:R-:W-:Y:S02]  /*0040*/  PRMT R46, RZ, 0x7610, R46 ;  /* 0x00007610ff2e7816 */ /* 0x000fe4000000002e */
[----:B------:R-:W-:Y:S01]  /*0050*/  ELECT P1, URZ, PT ;  /* 0x0000000000ff782f */ /* 0x000fe20003820000 */
[----:B---3--:R-:W-:-:S04]  /*0060*/  UISETP.NE.U32.AND UP0, UPT, UR8, URZ, UPT ;  /* 0x000000ff0800728c */ /* 0x008fc8000bf05070 */
[----:B------:R-:W-:Y:S02]  /*0070*/  UISETP.NE.AND.EX UP0, UPT, UR9, URZ, UPT, UP0 ;  /* 0x000000ff0900728c */ /* 0x000fe4000bf05300 */
[----:B----4-:R-:W-:Y:S02]  /*0080*/  ULOP3.LUT UR68, UR55, 0x1, URZ, 0xc0, !UPT ;  /* 0x0000000137447892 */ /* 0x010fe4000f8ec0ff */
[----:B------:R-:W-:Y:S01]  /*0090*/  ULOP3.LUT UR69, UR55, 0x1, URZ, 0x3c, !UPT ;  /* 0x0000000137457892 */ /* 0x000fe2000f8e3cff */
[----:B--2---:R-:W-:-:S05]  /*00a0*/  SHF.R.U32.HI R47, RZ, 0x5, R58 ;  /* 0x00000005ff2f7819 */ /* 0x004fca000001163a */
[----:B------:R-:W2:Y:S02]  /*00b0*/  SHFL.IDX PT, R0, R47, RZ, 0x1f ;  /* 0x00001fff2f007589 */ /* 0x000ea400000e0000 */
[----:B--2---:R-:W-:Y:S01]  /*00c0*/  R2UR UR18, R0 ;  /* 0x00000000001272ca */ /* 0x004fe200000e0000 */
[----:B-1----:R-:W-:-:S14]  /*00d0*/  BRA.U UP0, `(.L_x_0) ;  /* 0x0000000100307547 */ /* 0x002fdc000b800000 */
[----:B------:R-:W1:Y:S02]  /*00e0*/  LDCU.64 UR4, c[0x0][0x888] ;  /* 0x00011100ff0477ac */ /* 0x000e640008000a00 */
[----:B-1----:R-:W-:-:S04]  /*00f0*/  UISETP.NE.U32.AND UP0, UPT, UR4, URZ, UPT ;  /* 0x000000ff0400728c */ /* 0x002fc8000bf05070 */
[----:B------:R-:W-:-:S09]  /*0100*/  UISETP.NE.AND.EX UP0, UPT, UR5, URZ, UPT, UP0 ;  /* 0x000000ff0500728c */ /* 0x000fd2000bf05300 */
[----:B------:R-:W-:Y:S05]  /*0110*/  BRA.U !UP0, `(.L_x_1) ;  /* 0x0000000108147547 */ /* 0x000fea000b800000 */
[----:B------:R-:W1:Y:S01]  /*0120*/  LDC.64 R26, c[0x0][0x888] ;  /* 0x00022200ff1a7b82 */ /* 0x000e620000000a00 */
[----:B------:R-:W1:Y:S02]  /*0130*/  LDCU.64 UR4, c[0x0][0x358] ;  /* 0x00006b00ff0477ac */ /* 0x000e640008000a00 */
[----:B-1----:R1:W5:Y:S01]  /*0140*/  LDG.E R26, desc[UR4][R26.64] ;  /* 0x000000041a1a7981 */ /* 0x002362000c1e1900 */
[----:B------:R-:W-:Y:S01]  /*0150*/  HFMA2 R46, -RZ, RZ, 0, 5.9604644775390625e-08 ;  /* 0x00000001ff2e7431 */ /* 0x000fe200000001ff */
[----:B------:R-:W-:Y:S05]  /*0160*/  BRA `(.L_x_0) ;  /* 0x00000000000c7947 */ /* 0x000fea0003800000 */
.L_x_1:
[----:B------:R-:W1:Y:S01]  /*0170*/  LDCU UR4, c[0x0][0x880] ;  /* 0x00011000ff0477ac */ /* 0x000e620008000800 */
[----:B------:R-:W-:Y:S01]  /*0180*/  HFMA2 R46, -RZ, RZ, 0, 5.9604644775390625e-08 ;  /* 0x00000001ff2e7431 */ /* 0x000fe200000001ff */
[----:B-1----:R-:W-:-:S07]  /*0190*/  MOV R26, UR4 ;  /* 0x00000004001a7c02 */ /* 0x002fce0008000f00 */
.L_x_0:
[----:B------:R-:W2:Y:S02]  /*01a0*/  LDCU.64 UR4, c[0x0][0x8b0] ;  /* 0x00011600ff0477ac */ /* 0x000ea40008000a00 */
[----:B--2---:R-:W-:-:S04]  /*01b0*/  UISETP.NE.U32.AND UP0, UPT, UR4, URZ, UPT ;  /* 0x000000ff0400728c */ /* 0x004fc8000bf05070 */
[----:B------:R-:W-:-:S09]  /*01c0*/  UISETP.NE.AND.EX UP0, UPT, UR5, URZ, UPT, UP0 ;  /* 0x000000ff0500728c */ /* 0x000fd2000bf05300 */
[----:B------:R-:W-:Y:S05]  /*01d0*/  BRA.U UP0, `(.L_x_2) ;  /* 0x0000000100287547 */ /* 0x000fea000b800000 */
[----:B------:R-:W2:Y:S02]  /*01e0*/  LDCU.64 UR4, c[0x0][0x8a8] ;  /* 0x00011500ff0477ac */ /* 0x000ea40008000a00 */
[----:B--2---:R-:W-:-:S04]  /*01f0*/  UISETP.NE.U32.AND UP0, UPT, UR4, URZ, UPT ;  /* 0x000000ff0400728c */ /* 0x004fc8000bf05070 */
[----:B------:R-:W-:-:S09]  /*0200*/  UISETP.NE.AND.EX UP0, UPT, UR5, URZ, UPT, UP0 ;  /* 0x000000ff0500728c */ /* 0x000fd2000bf05300 */
[----:B------:R-:W-:Y:S05]  /*0210*/  BRA.U !UP0, `(.L_x_3) ;  /* 0x0000000108107547 */ /* 0x000fea000b800000 */
[----:B------:R-:W2:Y:S01]  /*0220*/  LDC.64 R24, c[0x0][0x8a8] ;  /* 0x00022a00ff187b82 */ /* 0x000ea20000000a00 */
[----:B------:R-:W2:Y:S02]  /*0230*/  LDCU.64 UR4, c[0x0][0x358] ;  /* 0x00006b00ff0477ac */ /* 0x000ea40008000a00 */
[----:B--2---:R2:W5:Y:S01]  /*0240*/  LDG.E R24, desc[UR4][R24.64] ;  /* 0x0000000418187981 */ /* 0x004562000c1e1900 */
[----:B------:R-:W-:Y:S05]  /*0250*/  BRA `(.L_x_2) ;  /* 0x0000000000087947 */ /* 0x000fea0003800000 */
.L_x_3:
[----:B------:R-:W2:Y:S02]  /*0260*/  LDCU UR4, c[0x0][0x8a0] ;  /* 0x00011400ff0477ac */ /* 0x000ea40008000800 */
[----:B--2---:R-:W-:Y:S02]  /*0270*/  MOV R24, UR4 ;  /* 0x0000000400187c02 */ /* 0x004fe40008000f00 */
.L_x_2:
[----:B------:R-:W-:Y:S01]  /*0280*/  IMAD.U32 R0, RZ, RZ, UR18 ;  /* 0x00000012ff007e24 */ /* 0x000fe2000f8e00ff */
[----:B------:R-:W-:Y:S04]  /*0290*/  BSSY.RECONVERGENT B0, `(.L_x_4) ;  /* 0x000000c000007945 */ /* 0x000fe80003800200 */
[C---:B------:R-:W-:Y:S02]  /*02a0*/  ISETP.NE.OR P2, PT, R0.reuse, 0x1, !P1 ;  /* 0x000000010000780c */ /* 0x040fe40004f45670 */
[----:B------:R-:W-:-:S11]  /*02b0*/  ISETP.NE.OR P0, PT, R0, 0x3, !P1 ;  /* 0x000000030000780c */ /* 0x000fd60004f05670 */
[----:B------:R-:W-:Y:S05]  /*02c0*/  @P2 BRA `(.L_x_5) ;  /* 0x0000000000202947 */ /* 0x000fea0003800000 */
[----:B------:R-:W3:Y:S02]  /*02d0*/  LDCU.64 UR4, c[0x0][0x348] ;  /* 0x00006900ff0477ac */ /* 0x000ee40008000a00 */
[----:B---3--:R-:W-:Y:S02]  /*02e0*/  UIADD3 UR6, UP1, UPT, UR4, 0x80, URZ ;  /* 0x0000008004067890 */ /* 0x008fe4000ff3e0ff */
[----:B------:R-:W-:Y:S02]  /*02f0*/  UIADD3 UR4, UP0, UPT, UR4, 0x180, URZ ;  /* 0x0000018004047890 */ /* 0x000fe4000ff1e0ff */
[----:B------:R-:W-:Y:S02]  /*0300*/  UIADD3.X UR7, UPT, UPT, URZ, UR5, URZ, UP1, !UPT ;  /* 0x00000005ff077290 */ /* 0x000fe40008ffe4ff */
[----:B------:R-:W-:-:S07]  /*0310*/  UIADD3.X UR5, UPT, UPT, URZ, UR5, URZ, UP0, !UPT ;  /* 0x00000005ff057290 */ /* 0x000fce00087fe4ff */
[----:B------:R3:W-:Y:S02]  /*0320*/  UTMACCTL.PF [UR6] ;  /* 0x00000000060079b9 */ /* 0x0007e40008040000 */
[----:B------:R3:W-:Y:S02]  /*0330*/  UTMACCTL.PF [UR4] ;  /* 0x00000000040079b9 */ /* 0x0007e40008040000 */
[----:B---3--:R-:W-:Y:S01]  /*0340*/  NOP ;  /* 0x0000000000007918 */ /* 0x008fe20000000000 */
.L_x_5:
[----:B------:R-:W-:Y:S05]  /*0350*/  BSYNC.RECONVERGENT B0 ;  /* 0x0000000000007941 */ /* 0x000fea0003800200 */
.L_x_4:
[----:B------:R-:W-:Y:S04]  /*0360*/  BSSY.RECONVERGENT B0, `(.L_x_6) ;  /* 0x000000a000007945 */ /* 0x000fe80003800200 */
        /* <DEDUP_REMOVED lines=9> */
.L_x_7:
[----:B------:R-:W-:Y:S05]  /*0400*/  BSYNC.RECONVERGENT B0 ;  /* 0x0000000000007941 */ /* 0x000fea0003800200 */
.L_x_6:
[----:B------:R-:W3:Y:S01]  /*0410*/  LDCU.64 UR4, c[0x0][0x888] ;  /* 0x00011100ff0477ac */ /* 0x000ee20008000a00 */
[----:B------:R-:W-:Y:S02]  /*0420*/  UISETP.EQ.U32.AND UP1, UPT, UR8, URZ, UPT ;  /* 0x000000ff0800728c */ /* 0x000fe4000bf22070 */
[----:B------:R-:W-:Y:S02]  /*0430*/  UPLOP3.LUT UP3, UPT, UPT, UPT, UPT, 0x80, 0x8 ;  /* 0x000000000008789c */ /* 0x000fe40003f6f070 */
[----:B---3--:R-:W-:-:S04]  /*0440*/  UISETP.NE.U32.AND UP0, UPT, UR4, URZ, UPT ;  /* 0x000000ff0400728c */ /* 0x008fc8000bf05070 */
[----:B------:R-:W-:-:S04]  /*0450*/  UISETP.NE.AND.EX UP0, UPT, UR5, URZ, UPT, UP0 ;  /* 0x000000ff0500728c */ /* 0x000fc8000bf05300 */
[----:B------:R-:W-:-:S04]  /*0460*/  UISETP.EQ.OR.EX UP2, UPT, UR9, URZ, !UP0, UP1 ;  /* 0x000000ff0900728c */ /* 0x000fc8000c742710 */
[----:B------:R-:W-:-:S06]  /*0470*/  UP2UR UR4, UPR, URZ, 0x4 ;  /* 0x00000004ff047883 */ /* 0x000fcc0008000000 */
[----:B------:R-:W-:Y:S01]  /*0480*/  MOV R52, UR4 ;  /* 0x0000000400347c02 */ /* 0x000fe20008000f00 */
[----:B------:R-:W-:Y:S06]  /*0490*/  BRA.U !UP2, `(.L_x_8) ;  /* 0x000000010a207547 */ /* 0x000fec000b800000 */
[----:B------:R-:W-:Y:S01]  /*04a0*/  UISETP.NE.U32.AND UP1, UPT, UR8, URZ, UPT ;  /* 0x000000ff0800728c */ /* 0x000fe2000bf25070 */
[----:B-----5:R-:W-:Y:S01]  /*04b0*/  FSETP.NEU.AND P0, PT, R26, RZ, PT ;  /* 0x000000ff1a00720b */ /* 0x020fe20003f0d000 */
[----:B------:R-:W-:Y:S02]  /*04c0*/  USEL UR4, URZ, 0xffffffff, UP0 ;  /* 0xffffffffff047887 */ /* 0x000fe40008000000 */
[----:B------:R-:W-:-:S10]  /*04d0*/  UISETP.NE.AND.EX UP1, UPT, UR9, URZ, UPT, UP1 ;  /* 0x000000ff0900728c */ /* 0x000fd4000bf25310 */
[----:B------:R-:W-:Y:S01]  /*04e0*/  VOTEU.ANY UP0, P0 ;  /* 0x0000000000ff7886 */ /* 0x000fe20000000100 */
[----:B------:R-:W-:-:S04]  /*04f0*/  @!UP1 USEL UR4, URZ, 0xffffffff, UP0 ;  /* 0xffffffffff049887 */ /* 0x000fc80008000000 */
[----:B------:R-:W-:-:S04]  /*0500*/  ULOP3.LUT UR4, UR4, 0x1, URZ, 0xc0, !UPT ;  /* 0x0000000104047892 */ /* 0x000fc8000f8ec0ff */
[----:B------:R-:W-:-:S11]  /*0510*/  UISETP.NE.U32.AND UP3, UPT, UR4, 0x1, UPT ;  /* 0x000000010400788c */ /* 0x000fd6000bf65070 */
.L_x_8:
[----:B------:R-:W3:Y:S01]  /*0520*/  SHFL.IDX PT, R0, R47, RZ, 0x1f ;  /* 0x00001fff2f007589 */ /* 0x000ee200000e0000 */
[----:B------:R-:W-:-:S04]  /*0530*/  UISETP.NE.AND UP0, UPT, UR18, 0x2, UPT ;  /* 0x000000021200788c */ /* 0x000fc8000bf05270 */
[----:B------:R-:W-:Y:S02]  /*0540*/  UISETP.EQ.AND UP1, UPT, UR68, URZ, !UP0 ;  /* 0x000000ff4400728c */ /* 0x000fe4000c722270 */
[----:B------:R-:W-:-:S04]  /*0550*/  USEL UR40, URZ, 0x1, UP0 ;  /* 0x00000001ff287887 */ /* 0x000fc80008000000 */
[----:B------:R-:W-:Y:S02]  /*0560*/  PLOP3.LUT P4, PT, P1, PT, UP1, 0x80, 0x8 ;  /* 0x000000000008781c */ /* 0x000fe40000f8f018 */
[----:B---3--:R-:W-:-:S13]  /*0570*/  ISETP.NE.AND P0, PT, R0, RZ, PT ;  /* 0x000000ff0000720c */ /* 0x008fda0003f05270 */
[----:B------:R-:W-:Y:S05]  /*0580*/  @P0 BRA `(.L_x_9) ;  /* 0x00000000005c0947 */ /* 0x000fea0003800000 */
[----:B------:R-:W-:Y:S01]  /*0590*/  UMOV UR4, 0x400 ;  /* 0x0000040000047882 */ /* 0x000fe20000000000 */
[----:B------:R-:W-:Y:S01]  /*05a0*/  UMOV UR8, 0x1 ;  /* 0x0000000100087882 */ /* 0x000fe20000000000 */
[----:B------:R-:W-:Y:S01]  /*05b0*/  UMOV UR6, 0x2 ;  /* 0x0000000200067882 */ /* 0x000fe20000000000 */
[----:B------:R-:W-:Y:S02]  /*05c0*/  ULEA UR4, UR55, UR4, 0x18 ;  /* 0x0000000437047291 */ /* 0x000fe4000f8ec0ff */
[----:B------:R-:W-:-:S04]  /*05d0*/  UIADD3 UR8, UPT, UPT, -UR8, 0x100000, URZ ;  /* 0x0010000008087890 */ /* 0x000fc8000fffe1ff */
[----:B------:R-:W-:Y:S02]  /*05e0*/  USHF.L.U32 UR9, UR8, 0xb, URZ ;  /* 0x0000000b08097899 */ /* 0x000fe400080006ff */
[----:B------:R-:W-:Y:S02]  /*05f0*/  USHF.L.U32 UR8, UR8, 0x1, URZ ;  /* 0x0000000108087899 */ /* 0x000fe400080006ff */
[----:B------:R-:W-:-:S04]  /*0600*/  UIADD3 UR6, UPT, UPT, -UR6, 0x100000, URZ ;  /* 0x0010000006067890 */ /* 0x000fc8000fffe1ff */
[----:B------:R-:W-:Y:S02]  /*0610*/  USHF.L.U32 UR7, UR6, 0xb, URZ ;  /* 0x0000000b06077899 */ /* 0x000fe400080006ff */
[----:B------:R-:W-:Y:S01]  /*0620*/  USHF.L.U32 UR6, UR6, 0x1, URZ ;  /* 0x0000000106067899 */ /* 0x000fe200080006ff */
[----:B------:R-:W-:Y:S01]  /*0630*/  ELECT P0, URZ, PT ;  /* 0x0000000000ff782f */ /* 0x000fe20003800000 */
[----:B------:R-:W3:Y:S02]  /*0640*/  FENCE.VIEW.ASYNC.S ;  /* 0x00000000000073c6 */ /* 0x000ee40000000000 */
[----:B---3--:R3:W4:Y:S08]  /*0650*/  SYNCS.EXCH.64 URZ, [UR4], UR8 ;  /* 0x0000000804ff75b2 */ /* 0x0087300008000100 */
[----:B------:R3:W1:Y:S01]  /*0660*/  SYNCS.EXCH.64 URZ, [UR4+0x28], UR6 ;  /* 0x0000280604ff75b2 */ /* 0x0006620008000100 */
        /* <DEDUP_REMOVED lines=8> */
[----:B------:R-:W-:Y:S01]  /*06f0*/  NOP ;  /* 0x0000000000007918 */ /* 0x000fe20000000000 */
.L_x_9:
[----:B------:R-:W2:Y:S01]  /*0700*/  SHFL.IDX PT, R0, R47, RZ, 0x1f ;  /* 0x00001fff2f007589 */ /* 0x000ea200000e0000 */
[----:B------:R-:W-:Y:S01]  /*0710*/  NOP ;  /* 0x0000000000007918 */ /* 0x000fe20000000000 */
[----:B--2---:R-:W-:-:S13]  /*0720*/  ISETP.NE.AND P0, PT, R0, 0x1, PT ;  /* 0x000000010000780c */ /* 0x004fda0003f05270 */
[----:B------:R-:W-:Y:S05]  /*0730*/  @P0 BRA `(.L_x_10) ;  /* 0x00000000004c0947 */ /* 0x000fea0003800000 */
[----:B---3--:R-:W-:Y:S01]  /*0740*/  UMOV UR4, 0x400 ;  /* 0x0000040000047882 */ /* 0x008fe20000000000 */
        /* <DEDUP_REMOVED lines=10> */
[----:B------:R-:W2:Y:S02]  /*07f0*/  FENCE.VIEW.ASYNC.S ;  /* 0x00000000000073c6 */ /* 0x000ea40000000000 */
[----:B--2---:R2:W3:Y:S08]  /*0800*/  SYNCS.EXCH.64 URZ, [UR4+0x50], UR8 ;  /* 0x0000500804ff75b2 */ /* 0x0044f00008000100 */
[----:B------:R2:W1:Y:S01]  /*0810*/  SYNCS.EXCH.64 URZ, [UR4+0x68], UR6 ;  /* 0x0000680604ff75b2 */ /* 0x0004620008000100 */
[----:B------:R2:W1:Y:S01]  /*0820*/  SYNCS.EXCH.64 URZ, [UR4+0x58], UR8 ;  /* 0x0000580804ff75b2 */ /* 0x0004620008000100 */
[----:B------:R2:W1:Y:S01]  /*0830*/  SYNCS.EXCH.64 URZ, [UR4+0x70], UR6 ;  /* 0x0000700604ff75b2 */ /* 0x0004620008000100 */
[----:B------:R2:W1:Y:S01]  /*0840*/  SYNCS.EXCH.64 URZ, [UR4+0x60], UR8 ;  /* 0x0000600804ff75b2 */ /* 0x0004620008000100 */
[----:B------:R2:W1:Y:S01]  /*0850*/  SYNCS.EXCH.64 URZ, [UR4+0x78], UR6 ;  /* 0x0000780604ff75b2 */ /* 0x0004620008000100 */
[----:B------:R-:W-:Y:S01]  /*0860*/  NOP ;  /* 0x0000000000007918 */ /* 0x000fe20000000000 */
.L_x_10:
[----:B------:R-:W4:Y:S01]  /*0870*/  SHFL.IDX PT, R0, R47, RZ, 0x1f ;  /* 0x00001fff2f007589 */ /* 0x000f2200000e0000 */
[----:B------:R-:W-:Y:S01]  /*0880*/  NOP ;  /* 0x0000000000007918 */ /* 0x000fe20000000000 */
[----:B----4-:R-:W-:-:S13]  /*0890*/  ISETP.NE.AND P0, PT, R0, 0x3, PT ;  /* 0x000000030000780c */ /* 0x010fda0003f05270 */
[----:B------:R-:W-:Y:S05]  /*08a0*/  @P0 BRA `(.L_x_11) ;  /* 0x00000000002c0947 */ /* 0x000fea0003800000 */
[----:B--23--:R-:W-:Y:S01]  /*08b0*/  UMOV UR6, 0x400 ;  /* 0x0000040000067882 */ /* 0x00cfe20000000000 */
[----:B------:R-:W-:Y:S01]  /*08c0*/  UMOV UR4, 0x20 ;  /* 0x0000002000047882 */ /* 0x000fe20000000000 */
[----:B------:R-:W-:Y:S02]  /*08d0*/  ULEA UR6, UR55, UR6, 0x18 ;  /* 0x0000000637067291 */ /* 0x000fe4000f8ec0ff */
[----:B------:R-:W-:-:S04]  /*08e0*/  UIADD3 UR4, UPT, UPT, -UR4, 0x100000, URZ ;  /* 0x0010000004047890 */ /* 0x000fc8000fffe1ff */
[----:B------:R-:W-:Y:S02]  /*08f0*/  USHF.L.U32 UR5, UR4, 0xb, URZ ;  /* 0x0000000b04057899 */ /* 0x000fe400080006ff */
[----:B------:R-:W-:Y:S01]  /*0900*/  USHF.L.U32 UR4, UR4, 0x1, URZ ;  /* 0x0000000104047899 */ /* 0x000fe200080006ff */
[----:B------:R-:W-:Y:S01]  /*0910*/  ELECT P0, URZ, PT ;  /* 0x0000000000ff782f */ /* 0x000fe20003800000 */
[----:B------:R-:W2:Y:S10]  /*0920*/  FENCE.VIEW.ASYNC.S ;  /* 0x00000000000073c6 */ /* 0x000eb40000000000 */
[----:B--2---:R4:W2:Y:S01]  /*0930*/  SYNCS.EXCH.64 URZ, [UR6+0x80], UR4 ;  /* 0x0000800406ff75b2 */ /* 0x0048a20008000100 */
[----:B------:R4:W3:Y:S02]  /*0940*/  SYNCS.EXCH.64 URZ, [UR6+0x88], UR4 ;  /* 0x0000880406ff75b2 */ /* 0x0008e40008000100 */
[----:B----4-:R-:W-:Y:S01]  /*0950*/  NOP ;  /* 0x0000000000007918 */ /* 0x010fe20000000000 */
.L_x_11:
[----:B------:R-:W4:Y:S01]  /*0960*/  SHFL.IDX PT, R0, R47, RZ, 0x1f ;  /* 0x00001fff2f007589 */ /* 0x000f2200000e0000 */
[----:B------:R-:W-:Y:S01]  /*0970*/  NOP ;  /* 0x0000000000007918 */ /* 0x000fe20000000000 */
[----:B----4-:R-:W-:-:S13]  /*0980*/  ISETP.NE.AND P0, PT, R0, 0x4, PT ;  /* 0x000000040000780c */ /* 0x010fda0003f05270 */
[----:B------:R-:W-:Y:S05]  /*0990*/  @P0 BRA `(.L_x_12) ;  /* 0x0000000000480947 */ /* 0x000fea0003800000 */
[----:B--23--:R-:W-:Y:S01]  /*09a0*/  UMOV UR4, 0x3a0 ;  /* 0x000003a000047882 */ /* 0x00cfe20000000000 */
[----:B------:R-:W-:Y:S01]  /*09b0*/  UMOV UR6, 0x400 ;  /* 0x0000040000067882 */ /* 0x000fe20000000000 */
[----:B------:R-:W-:Y:S01]  /*09c0*/  USEL UR4, UR4, 0x320, UP3 ;  /* 0x0000032004047887 */ /* 0x000fe20009800000 */
        /* <DEDUP_REMOVED lines=10> */
[----:B--2---:R4:W2:Y:S08]  /*0a70*/  SYNCS.EXCH.64 URZ, [UR6+0x90], UR8 ;  /* 0x0000900806ff75b2 */ /* 0x0048b00008000100 */
[----:B------:R4:W3:Y:S01]  /*0a80*/  SYNCS.EXCH.64 URZ, [UR6+0xa0], UR4 ;  /* 0x0000a00406ff75b2 */ /* 0x0008e20008000100 */
[----:B------:R4:W1:Y:S01]  /*0a90*/  SYNCS.EXCH.64 URZ, [UR6+0x98], UR8 ;  /* 0x0000980806ff75b2 */ /* 0x0008620008000100 */
[----:B------:R4:W1:Y:S02]  /*0aa0*/  SYNCS.EXCH.64 URZ, [UR6+0xa8], UR4 ;  /* 0x0000a80406ff75b2 */ /* 0x0008640008000100 */
[----:B----4-:R-:W-:Y:S01]  /*0ab0*/  NOP ;  /* 0x0000000000007918 */ /* 0x010fe20000000000 */
.L_x_12:
[----:B------:R-:W4:Y:S01]  /*0ac0*/  SHFL.IDX PT, R0, R47, RZ, 0x1f ;  /* 0x00001fff2f007589 */ /* 0x000f2200000e0000 */
[----:B------:R-:W-:Y:S01]  /*0ad0*/  NOP ;  /* 0x0000000000007918 */ /* 0x000fe20000000000 */
[----:B----4-:R-:W-:-:S13]  /*0ae0*/  ISETP.NE.AND P0, PT, R0, 0x5, PT ;  /* 0x000000050000780c */ /* 0x010fda0003f05270 */
[----:B------:R-:W-:Y:S05]  /*0af0*/  @P0 BRA `(.L_x_13) ;  /* 0x0000000000540947 */ /* 0x000fea0003800000 */
[----:B--23--:R-:W-:Y:S01]  /*0b00*/  UMOV UR4, 0x400 ;  /* 0x0000040000047882 */ /* 0x00cfe20000000000 */
        /* <DEDUP_REMOVED lines=14> */
[----:B------:R4:W1:Y:S01]  /*0bf0*/  SYNCS.EXCH.64 URZ, [UR4+0xd8], UR8 ;  /* 0x0000d80804ff75b2 */ /* 0x0008620008000100 */
[----:B------:R4:W1:Y:S01]  /*0c00*/  SYNCS.EXCH.64 URZ, [UR4+0xc0], UR6 ;  /* 0x0000c00604ff75b2 */ /* 0x0008620008000100 */
[----:B------:R4:W1:Y:S01]  /*0c10*/  SYNCS.EXCH.64 URZ, [UR4+0xe0], UR8 ;  /* 0x0000e00804ff75b2 */ /* 0x0008620008000100 */
[----:B------:R4:W1:Y:S01]  /*0c20*/  SYNCS.EXCH.64 URZ, [UR4+0xc8], UR6 ;  /* 0x0000c80604ff75b2 */ /* 0x0008620008000100 */
[----:B------:R4:W1:Y:S02]  /*0c30*/  SYNCS.EXCH.64 URZ, [UR4+0xe8], UR8 ;  /* 0x0000e80804ff75b2 */ /* 0x0008640008000100 */
[----:B----4-:R-:W-:Y:S01]  /*0c40*/  NOP ;  /* 0x0000000000007918 */ /* 0x010fe20000000000 */
.L_x_13:
[----:B------:R-:W4:Y:S01]  /*0c50*/  SHFL.IDX PT, R0, R47, RZ, 0x1f ;  /* 0x00001fff2f007589 */ /* 0x000f2200000e0000 */
[----:B------:R-:W-:Y:S01]  /*0c60*/  ISETP.NE.OR P1, PT, RZ, UR18, !P1 ;  /* 0x00000012ff007c0c */ /* 0x000fe2000cf25670 */
        /* <DEDUP_REMOVED lines=12> */
[----:B------:R4:W3:Y:S01]  /*0d30*/  SYNCS.EXCH.64 URZ, [UR4+0x100], UR6 ;  /* 0x0001000604ff75b2 */ /* 0x0008e20008000100 */
[----:B------:R4:W1:Y:S01]  /*0d40*/  SYNCS.EXCH.64 URZ, [UR4+0xf8], UR6 ;  /* 0x0000f80604ff75b2 */ /* 0x0008620008000100 */
[----:B------:R4:W1:Y:S02]  /*0d50*/  SYNCS.EXCH.64 URZ, [UR4+0x108], UR6 ;  /* 0x0001080604ff75b2 */ /* 0x0008640008000100 */
[----:B----4-:R-:W-:Y:S01]  /*0d60*/  NOP ;  /* 0x0000000000007918 */ /* 0x010fe20000000000 */
.L_x_14:
[----:B------:R-:W-:Y:S01]  /*0d70*/  VOTEU.ALL UP0, P1 ;  /* 0x0000000000ff7886 */ /* 0x000fe20000800000 */
[----:B--23--:R-:W-:Y:S01]  /*0d80*/  UMOV UR4, 0x20 ;  /* 0x0000002000047882 */ /* 0x00cfe20000000000 */
[----:B------:R-:W2:Y:S01]  /*0d90*/  LDCU UR7, c[0x0][0x36c] ;  /* 0x00006d80ff0777ac */ /* 0x000ea20008000800 */
[----:B------:R-:W-:Y:S01]  /*0da0*/  NOP ;  /* 0x0000000000007918 */ /* 0x000fe20000000000 */
[----:B------:R-:W-:Y:S01]  /*0db0*/  LOP3.LUT R3, R58, 0x1f, RZ, 0xc0, !PT ;  /* 0x0000001f3a037812 */ /* 0x000fe200078ec0ff */
[----:B------:R-:W-:Y:S01]  /*0dc0*/  @!UP0 UMOV UR6, 0x400 ;  /* 0x0000040000068882 */ /* 0x000fe20000000000 */
[----:B------:R-:W-:-:S04]  /*0dd0*/  @!UP0 UIADD3 UR4, UPT, UPT, -UR4, 0x100000, URZ ;  /* 0x0010000004048890 */ /* 0x000fc8000fffe1ff */
[----:B------:R-:W-:Y:S02]  /*0de0*/  @!UP0 USHF.L.U32 UR5, UR4, 0xb, URZ ;  /* 0x0000000b04058899 */ /* 0x000fe400080006ff */
[----:B------:R-:W-:Y:S02]  /*0df0*/  @!UP0 USHF.L.U32 UR4, UR4, 0x1, URZ ;  /* 0x0000000104048899 */ /* 0x000fe400080006ff */
[----:B------:R-:W-:Y:S01]  /*0e00*/  @!UP0 ULEA UR6, UR55, UR6, 0x18 ;  /* 0x0000000637068291 */ /* 0x000fe2000f8ec0ff */
[----:B------:R-:W-:Y:S01]  /*0e10*/  VOTEU.ALL UP0, P1 ;  /* 0x0000000000ff7886 */ /* 0x000fe20000800000 */
[----:B------:R-:W-:Y:S02]  /*0e20*/  UISETP.NE.AND UP4, UPT, UR18, URZ, UPT ;  /* 0x000000ff1200728c */ /* 0x000fe4000bf85270 */
[----:B--2---:R-:W-:Y:S01]  /*0e30*/  UISETP.EQ.U32.AND UP5, UPT, UR7, 0x1, UPT ;  /* 0x000000010700788c */ /* 0x004fe2000bfa2070 */
[----:B------:R-:W2:Y:S07]  /*0e40*/  FENCE.VIEW.ASYNC.S ;  /* 0x00000000000073c6 */ /* 0x000eae0000000000 */
[----:B--2---:R2:W3:Y:S01]  /*0e50*/  @!UP0 SYNCS.EXCH.64 URZ, [UR6+0x110], UR4 ;  /* 0x0001100406ff85b2 */ /* 0x0044e20008000100 */
[----:B------:R-:W-:Y:S05]  /*0e60*/  BRA.U !UP5, `(.L_x_15) ;  /* 0x000000010d087547 */ /* 0x000fea000b800000 */
[----:B-1-3--:R-:W-:Y:S01]  /*0e70*/  UCGABAR_ARV ;  /* 0x00000000000079c7 */ /* 0x00afe20008000000 */
[----:B------:R-:W-:Y:S05]  /*0e80*/  BRA `(.L_x_16) ;  /* 0x0000000000047947 */ /* 0x000fea0003800000 */
.L_x_15:
[----:B-1-3--:R-:W-:Y:S01]  /*0e90*/  NOP ;  /* 0x0000000000007918 */ /* 0x00afe20000000000 */
.L_x_16:
[----:B------:R-:W1:Y:S01]  /*0ea0*/  S2UR UR24, SR_CTAID.X ;  /* 0x00000000001879c3 */ /* 0x000e620000002500 */
[----:B------:R-:W-:-:S05]  /*0eb0*/  CS2R.32 R51, SR_CgaSize ;  /* 0x0000000000337805 */ /* 0x000fca0000008a00 */
[----:B------:R-:W-:-:S05]  /*0ec0*/  IMAD R51, R51, -0xa0, RZ ;  /* 0xffffff6033337824 */ /* 0x000fca00078e02ff */
[----:B--2---:R-:W-:-:S14]  /*0ed0*/  R2UR UR5, R51 ;  /* 0x00000000330572ca */ /* 0x004fdc00000e0000 */
[----:B------:R-:W2:Y:S01]  /*0ee0*/  LDCU UR5, c[0x0][UR5+0x2b0] ;  /* 0x00005600050577ac */ /* 0x000ea20008000800 */
[----:B------:R-:W-:-:S05]  /*0ef0*/  CS2R.32 R51, SR_CgaSize ;  /* 0x0000000000337805 */ /* 0x000fca0000008a00 */
[----:B------:R-:W-:-:S05]  /*0f00*/  IMAD R51, R51, -0xa0, RZ ;  /* 0xffffff6033337824 */ /* 0x000fca00078e02ff */
[----:B------:R-:W-:-:S14]  /*0f10*/  R2UR UR4, R51 ;  /* 0x00000000330472ca */ /* 0x000fdc00000e0000 */
[----:B------:R-:W3:Y:S01]  /*0f20*/  LDCU UR4, c[0x0][UR4+0x2b4] ;  /* 0x00005680040477ac */ /* 0x000ee20008000800 */
[----:B------:R-:W4:Y:S01]  /*0f30*/  S2UR UR7, SR_CTAID.Y ;  /* 0x00000000000779c3 */ /* 0x000f220000002600 */
[----:B------:R-:W-:-:S05]  /*0f40*/  CS2R.32 R51, SR_CgaSize ;  /* 0x0000000000337805 */ /* 0x000fca0000008a00 */
[----:B------:R-:W-:-:S05]  /*0f50*/  IMAD R51, R51, -0xa0, RZ ;  /* 0xffffff6033337824 */ /* 0x000fca00078e02ff */
[----:B------:R-:W-:-:S14]  /*0f60*/  R2UR UR8, R51 ;  /* 0x00000000330872ca */ /* 0x000fdc00000e0000 */
[----:B------:R-:W3:Y:S01]  /*0f70*/  LDCU UR8, c[0x0][UR8+0x2a0] ;  /* 0x00005400080877ac */ /* 0x000ee20008000800 */
[----:B------:R-:W-:-:S05]  /*0f80*/  CS2R.32 R51, SR_CgaSize ;  /* 0x0000000000337805 */ /* 0x000fca0000008a00 */
[----:B------:R-:W-:-:S05]  /*0f90*/  IMAD R51, R51, -0xa0, RZ ;  /* 0xffffff6033337824 */ /* 0x000fca00078e02ff */
[----:B------:R-:W-:-:S14]  /*0fa0*/  R2UR UR9, R51 ;  /* 0x00000000330972ca */ /* 0x000fdc00000e0000 */
[----:B------:R-:W3:Y:S01]  /*0fb0*/  LDCU UR9, c[0x0][UR9+0x2a4] ;  /* 0x00005480090977ac */ /* 0x000ee20008000800 */
[----:B------:R-:W3:Y:S01]  /*0fc0*/  S2UR UR36, SR_CTAID.Z ;  /* 0x00000000002479c3 */ /* 0x000ee20000002700 */
[----:B------:R-:W-:Y:S01]  /*0fd0*/  UISETP.GT.U32.AND UP0, UPT, UR68, 0xffff, UPT ;  /* 0x0000ffff4400788c */ /* 0x000fe2000bf04070 */
[----:B------:R-:W3:Y:S01]  /*0fe0*/  LDCU UR19, c[0x0][0xb24] ;  /* 0x00016480ff1377ac */ /* 0x000ee20008000800 */
[----:B------:R-:W-:Y:S01]  /*0ff0*/  USHF.L.U32 UR37, UR55, 0xa, URZ ;  /* 0x0000000a37257899 */ /* 0x000fe200080006ff */
[----:B-1----:R-:W-:Y:S01]  /*1000*/  I2FP.F32.U32 R2, UR24 ;  /* 0x0000001800027c45 */ /* 0x002fe20008201000 */
[----:B------:R-:W-:Y:S01]  /*1010*/  UMOV UR28, 0x5 ;  /* 0x00000005001c7882 */ /* 0x000fe20000000000 */
[----:B------:R-:W1:Y:S03]  /*1020*/  LDCU UR42, c[0x0][0xb24] ;  /* 0x00016480ff2a77ac */ /* 0x000e660008000800 */
[----:B--2---:R-:W-:Y:S01]  /*1030*/  FMUL R2, R2, UR5 ;  /* 0x0000000502027c20 */ /* 0x004fe20008400000 */
[----:B------:R-:W-:Y:S01]  /*1040*/  USEL UR5, UR68, 0xffff, !UP0 ;  /* 0x0000ffff44057887 */ /* 0x000fe2000c000000 */
[----:B----4-:R-:W-:Y:S01]  /*1050*/  I2FP.F32.U32 R0, UR7 ;  /* 0x0000000700007c45 */ /* 0x010fe20008201000 */
[----:B------:R-:W2:Y:S03]  /*1060*/  LDCU UR27, c[0x0][0xb30] ;  /* 0x00016600ff1b77ac */ /* 0x000ea60008000800 */
[----:B------:R-:W4:Y:S01]  /*1070*/  F2I.U32.TRUNC.NTZ R2, R2 ;  /* 0x0000000200027305 */ /* 0x000f22000020f000 */
[----:B---3--:R-:W-:Y:S01]  /*1080*/  FMUL R0, R0, UR4 ;  /* 0x0000000400007c20 */ /* 0x008fe20008400000 */
[----:B------:R-:W-:-:S02]  /*1090*/  ULOP3.LUT UR31, UR5, 0xffff, URZ, 0xc0, !UPT ;  /* 0x0000ffff051f7892 */ /* 0x000fc4000f8ec0ff */
[----:B------:R-:W-:Y:S01]  /*10a0*/  UISETP.GE.AND UP2, UPT, UR19, 0x1, UPT ;  /* 0x000000011300788c */ /* 0x000fe2000bf46270 */
[----:B------:R-:W-:-:S03]  /*10b0*/  UMOV UR26, UR7 ;  /* 0x00000007001a7c82 */ /* 0x000fc60008000000 */
[----:B------:R-:W3:Y:S01]  /*10c0*/  F2I.U32.TRUNC.NTZ R0, R0 ;  /* 0x0000000000007305 */ /* 0x000ee2000020f000 */
[----:B------:R-:W-:Y:S01]  /*10d0*/  UMOV UR20, UR24 ;  /* 0x0000001800147c82 */ /* 0x000fe20008000000 */
[----:B----4-:R-:W-:Y:S02]  /*10e0*/  R2UR UR4, R2 ;  /* 0x00000000020472ca */ /* 0x010fe400000e0000 */
[----:B------:R-:W-:Y:S02]  /*10f0*/  PRMT R2, RZ, 0x7610, R2 ;  /* 0x00007610ff027816 */ /* 0x000fe40000000002 */
[----:B---3--:R-:W-:Y:S02]  /*1100*/  R2UR UR6, R0 ;  /* 0x00000000000672ca */ /* 0x008fe400000e0000 */
[----:B------:R-:W-:-:S07]  /*1110*/  PRMT R0, RZ, 0x7610, R0 ;  /* 0x00007610ff007816 */ /* 0x000fce0000000000 */
[----:B------:R-:W-:-:S04]  /*1120*/  UIADD3 UR5, UPT, UPT, -UR4, URZ, URZ ;  /* 0x000000ff04057290 */ /* 0x000fc8000fffe1ff */
[----:B------:R-:W-:Y:S02]  /*1130*/  UIMAD UR5, UR8, UR5, UR24 ;  /* 0x00000005080572a4 */ /* 0x000fe4000f8e0218 */
[----:B------:R-:W-:-:S04]  /*1140*/  UIADD3 UR4, UPT, UPT, -UR6, URZ, URZ ;  /* 0x000000ff06047290 */ /* 0x000fc8000fffe1ff */
[----:B------:R-:W-:Y:S01]  /*1150*/  IMAD.U32 R51, RZ, RZ, UR5 ;  /* 0x00000005ff337e24 */ /* 0x000fe2000f8e00ff */
[----:B------:R-:W-:-:S06]  /*1160*/  UIMAD UR4, UR9, UR4, UR7 ;  /* 0x00000004090472a4 */ /* 0x000fcc000f8e0207 */
[----:B------:R-:W-:Y:S01]  /*1170*/  IMAD.U32 R50, RZ, RZ, UR4 ;  /* 0x00000004ff327e24 */ /* 0x000fe2000f8e00ff */
[----:B-12---:R-:W-:Y:S06]  /*1180*/  BRA.U UP4, `(.L_x_17) ;  /* 0x0000000104447547 */ /* 0x006fec000b800000 */
[----:B------:R-:W-:Y:S02]  /*1190*/  R2UR UR4, R51 ;  /* 0x00000000330472ca */ /* 0x000fe400000e0000 */
[----:B------:R-:W-:-:S11]  /*11a0*/  R2UR UR8, R50 ;  /* 0x00000000320872ca */ /* 0x000fd600000e0000 */
[----:B------:R-:W-:Y:S02]  /*11b0*/  UISETP.GT.U32.AND UP0, UPT, UR4, 0x1, UPT ;  /* 0x000000010400788c */ /* 0x000fe4000bf04070 */
[----:B------:R-:W-:Y:S02]  /*11c0*/  ULOP3.LUT UR4, UR4, 0xfffffffe, URZ, 0xc0, !UPT ;  /* 0xfffffffe04047892 */ /* 0x000fe4000f8ec0ff */
[----:B------:R-:W-:Y:S02]  /*11d0*/  UISETP.NE.AND UP1, UPT, UR8, URZ, UP0 ;  /* 0x000000ff0800728c */ /* 0x000fe40008725270 */
[----:B------:R-:W-:Y:S02]  /*11e0*/  UISETP.NE.AND UP0, UPT, UR8, 0x1, UP0 ;  /* 0x000000010800788c */ /* 0x000fe40008705270 */
[----:B------:R-:W-:Y:S02]  /*11f0*/  USEL UR7, URZ, 0x1, UP1 ;  /* 0x00000001ff077887 */ /* 0x000fe40008800000 */
[----:B------:R-:W-:-:S02]  /*1200*/  USEL UR6, URZ, 0x4, UP0 ;  /* 0x00000004ff067887 */ /* 0x000fc40008000000 */
[----:B------:R-:W-:Y:S02]  /*1210*/  USEL UR5, URZ, 0x2, UP1 ;  /* 0x00000002ff057887 */ /* 0x000fe40008800000 */
[----:B------:R-:W-:Y:S02]  /*1220*/  ULEA UR4, UR8, UR4, 0x1 ;  /* 0x0000000408047291 */ /* 0x000fe4000f8e08ff */
[----:B------:R-:W-:Y:S02]  /*1230*/  USEL UR8, URZ, 0x8, UP0 ;  /* 0x00000008ff087887 */ /* 0x000fe40008000000 */
[----:B------:R-:W-:-:S03]  /*1240*/  UIADD3 UR5, UPT, UPT, UR5, UR6, UR7 ;  /* 0x0000000605057290 */ /* 0x000fc6000fffe007 */
[----:B------:R-:W-:Y:S01]  /*1250*/  UMOV UR6, 0x3 ;  /* 0x0000000300067882 */ /* 0x000fe20000000000 */
[----:B------:R-:W-:Y:S02]  /*1260*/  UIADD3 UR5, UPT, UPT, UR5, UR8, URZ ;  /* 0x0000000805057290 */ /* 0x000fe4000fffe0ff */
[----:B------:R-:W-:-:S04]  /*1270*/  USHF.L.U32 UR4, UR6, UR4, URZ ;  /* 0x0000000406047299 */ /* 0x000fc800080006ff */
[----:B------:R-:W-:Y:S02]  /*1280*/  IMAD.U32 R2, RZ, RZ, UR5 ;  /* 0x00000005ff027e24 */ /* 0x000fe4000f8e00ff */
[----:B------:R-:W-:Y:S02]  /*1290*/  IMAD.U32 R0, RZ, RZ, UR4 ;  /* 0x00000004ff007e24 */ /* 0x000fe4000f8e00ff */
.L_x_17:
[----:B------:R-:W-:Y:S05]  /*12a0*/  BRA.U !UP2, `(.L_x_18) ;  /* 0x000000010ad47547 */ /* 0x000fea000b800000 */
[----:B------:R-:W1:Y:S01]  /*12b0*/  LDCU.128 UR20, c[0x0][0xb10] ;  /* 0x00016200ff1477ac */ /* 0x000e620008000c00 */
[----:B------:R-:W2:Y:S01]  /*12c0*/  LDCU UR6, c[0x0][0x370] ;  /* 0x00006e00ff0677ac */ /* 0x000ea20008000800 */
[----:B------:R-:W3:Y:S01]  /*12d0*/  LDCU UR5, c[0x0][0x374] ;  /* 0x00006e80ff0577ac */ /* 0x000ee20008000800 */
[----:B------:R-:W4:Y:S01]  /*12e0*/  LDCU UR25, c[0x0][0xb0c] ;  /* 0x00016180ff1977ac */ /* 0x000f220008000800 */
[----:B------:R-:W4:Y:S01]  /*12f0*/  LDCU UR4, c[0x0][0xb20] ;  /* 0x00016400ff0477ac */ /* 0x000f220008000800 */
[----:B------:R-:W4:Y:S01]  /*1300*/  LDCU.64 UR8, c[0x0][0xb28] ;  /* 0x00016500ff0877ac */ /* 0x000f220008000a00 */
[----:B-1----:R-:W-:Y:S02]  /*1310*/  UISETP.NE.AND UP0, UPT, UR22, 0x1, UPT ;  /* 0x000000011600788c */ /* 0x002fe4000bf05270 */
[----:B---3--:R-:W-:Y:S02]  /*1320*/  UIMAD.WIDE.U32 UR10, UR5, UR23, URZ ;  /* 0x00000017050a72a5 */ /* 0x008fe4000f8e00ff */
[----:B--2---:R-:W-:-:S02]  /*1330*/  UIMAD.WIDE.U32 UR12, UR6, UR20, URZ ;  /* 0x00000014060c72a5 */ /* 0x004fc4000f8e00ff */
[----:B----4-:R-:W-:Y:S02]  /*1340*/  UISETP.NE.AND UP1, UPT, UR25, 0x1, UPT ;  /* 0x000000011900788c */ /* 0x010fe4000bf25270 */
[----:B------:R-:W-:Y:S01]  /*1350*/  UISETP.NE.AND UP2, UPT, UR19, 0x1, UPT ;  /* 0x000000011300788c */ /* 0x000fe2000bf45270 */
[----:B------:R-:W-:Y:S02]  /*1360*/  UMOV UR10, UR11 ;  /* 0x0000000b000a7c82 */ /* 0x000fe40008000000 */
[----:B------:R-:W-:Y:S01]  /*1370*/  UMOV UR12, UR13 ;  /* 0x0000000d000c7c82 */ /* 0x000fe20008000000 */
[----:B------:R-:W-:Y:S02]  /*1380*/  @UP0 USHF.R.U32.HI UR5, URZ, UR4, UR10 ;  /* 0x00000004ff050299 */ /* 0x000fe4000801160a */
[----:B------:R-:W-:Y:S02]  /*1390*/  UIMAD.WIDE.U32 UR16, UR26, UR23, URZ ;  /* 0x000000171a1072a5 */ /* 0x000fe4000f8e00ff */
[----:B------:R-:W-:-:S02]  /*13a0*/  UIMAD.WIDE.U32 UR10, UR5, UR8, URZ ;  /* 0x00000008050a72a5 */ /* 0x000fc4000f8e00ff */
[----:B------:R-:W-:Y:S02]  /*13b0*/  @UP1 USHF.R.U32.HI UR6, URZ, UR21, UR12 ;  /* 0x00000015ff061299 */ /* 0x000fe4000801160c */
[----:B------:R-:W-:Y:S02]  /*13c0*/  UIMAD.WIDE.U32 UR14, UR24, UR20, URZ ;  /* 0x00000014180e72a5 */ /* 0x000fe4000f8e00ff */
[----:B------:R-:W-:Y:S01]  /*13d0*/  UIMAD.WIDE.U32 UR12, UR6, UR8, URZ ;  /* 0x00000008060c72a5 */ /* 0x000fe2000f8e00ff */
[----:B------:R-:W-:Y:S01]  /*13e0*/  UMOV UR16, UR17 ;  /* 0x0000001100107c82 */ /* 0x000fe20008000000 */
[----:B------:R-:W-:Y:S01]  /*13f0*/  UMOV UR10, UR11 ;  /* 0x0000000b000a7c82 */ /* 0x000fe20008000000 */
[----:B------:R-:W-:Y:S02]  /*1400*/  USHF.R.U32.HI UR16, URZ, UR4, UR16 ;  /* 0x00000004ff107299 */ /* 0x000fe40008011610 */
[----:B------:R-:W-:Y:S02]  /*1410*/  @UP2 USHF.R.U32.HI UR5, URZ, UR9, UR10 ;  /* 0x00000009ff052299 */ /* 0x000fe4000801160a */
[----:B------:R-:W-:Y:S01]  /*1420*/  UMOV UR7, UR13 ;  /* 0x0000000d00077c82 */ /* 0x000fe20008000000 */
[----:B------:R-:W-:Y:S01]  /*1430*/  UMOV UR14, UR15 ;  /* 0x0000000f000e7c82 */ /* 0x000fe20008000000 */
[----:B------:R-:W-:-:S02]  /*1440*/  @UP2 USHF.R.U32.HI UR6, URZ, UR9, UR7 ;  /* 0x00000009ff062299 */ /* 0x000fc40008011607 */
[----:B------:R-:W-:Y:S02]  /*1450*/  USHF.R.U32.HI UR14, URZ, UR21, UR14 ;  /* 0x00000015ff0e7299 */ /* 0x000fe4000801160e */
[----:B------:R-:W-:Y:S02]  /*1460*/  USEL UR4, UR26, UR16, !UP0 ;  /* 0x000000101a047287 */ /* 0x000fe4000c000000 */
[----:B------:R-:W-:Y:S02]  /*1470*/  UIMAD UR7, UR5, UR19, URZ ;  /* 0x00000013050772a4 */ /* 0x000fe4000f8e02ff */
[----:B------:R-:W-:Y:S02]  /*1480*/  USEL UR5, UR24, UR14, !UP1 ;  /* 0x0000000e18057287 */ /* 0x000fe4000c800000 */
[----:B------:R-:W-:Y:S02]  /*1490*/  UIMAD UR12, UR6, UR19, URZ ;  /* 0x00000013060c72a4 */ /* 0x000fe4000f8e02ff */
[----:B------:R-:W-:-:S02]  /*14a0*/  UISETP.GE.AND UP0, UPT, UR4, UR7, UPT ;  /* 0x000000070400728c */ /* 0x000fc4000bf06270 */
[----:B------:R-:W-:Y:S02]  /*14b0*/  UIMAD.WIDE.U32 UR10, UR4, UR8, URZ ;  /* 0x00000008040a72a5 */ /* 0x000fe4000f8e00ff */
[----:B------:R-:W-:Y:S02]  /*14c0*/  UISETP.GE.OR UP0, UPT, UR5, UR12, UP0 ;  /* 0x0000000c0500728c */ /* 0x000fe40008706670 */
[----:B------:R-:W-:Y:S02]  /*14d0*/  UIMAD.WIDE.U32 UR12, UR5, UR8, URZ ;  /* 0x00000008050c72a5 */ /* 0x000fe4000f8e00ff */
[----:B------:R-:W-:Y:S01]  /*14e0*/  UIADD3 UR10, UPT, UPT, -UR4, URZ, URZ ;  /* 0x000000ff040a7290 */ /* 0x000fe2000fffe1ff */
[----:B------:R-:W-:Y:S01]  /*14f0*/  UMOV UR8, UR11 ;  /* 0x0000000b00087c82 */ /* 0x000fe20008000000 */
[----:B------:R-:W-:Y:S02]  /*1500*/  UIADD3 UR20, UPT, UPT, -UR5, URZ, URZ ;  /* 0x000000ff05147290 */ /* 0x000fe4000fffe1ff */
[----:B------:R-:W-:-:S03]  /*1510*/  USHF.R.U32.HI UR8, URZ, UR9, UR8 ;  /* 0x00000009ff087299 */ /* 0x000fc60008011608 */
[----:B------:R-:W-:Y:S01]  /*1520*/  @!UP0 UMOV UR7, UR13 ;  /* 0x0000000d00078c82 */ /* 0x000fe20008000000 */
[----:B------:R-:W-:Y:S02]  /*1530*/  UIMAD UR26, UR22, UR10, UR26 ;  /* 0x0000000a161a72a4 */ /* 0x000fe4000f8e021a */
[----:B------:R-:W-:Y:S02]  /*1540*/  USEL UR8, UR4, UR8, !UP2 ;  /* 0x0000000804087287 */ /* 0x000fe4000d000000 */
[----:B------:R-:W-:Y:S02]  /*1550*/  @!UP0 USHF.R.U32.HI UR7, URZ, UR9, UR7 ;  /* 0x00000009ff078299 */ /* 0x000fe40008011607 */
[----:B------:R-:W-:Y:S02]  /*1560*/  UIADD3 UR9, UPT, UPT, -UR8, URZ, URZ ;  /* 0x000000ff08097290 */ /* 0x000fe4000fffe1ff */
[----:B------:R-:W-:Y:S02]  /*1570*/  @!UP0 USEL UR7, UR5, UR7, !UP2 ;  /* 0x0000000705078287 */ /* 0x000fe4000d000000 */
[----:B------:R-:W-:-:S02]  /*1580*/  UIMAD UR9, UR19, UR9, UR4 ;  /* 0x00000009130972a4 */ /* 0x000fc4000f8e0204 */
[----:B------:R-:W-:Y:S02]  /*1590*/  @!UP0 UIADD3 UR8, UPT, UPT, UR8, -UR7, URZ ;  /* 0x8000000708088290 */ /* 0x000fe4000fffe0ff */
[----:B------:R-:W-:Y:S02]  /*15a0*/  @!UP0 UIMAD UR6, UR9, UR6, UR7 ;  /* 0x00000006090682a4 */ /* 0x000fe4000f8e0207 */
[----:B------:R-:W-:Y:S02]  /*15b0*/  @!UP0 UIMAD UR4, UR8, UR19, UR5 ;  /* 0x00000013080482a4 */ /* 0x000fe4000f8e0205 */
[----:B------:R-:W-:Y:S02]  /*15c0*/  UIMAD UR20, UR25, UR20, UR24 ;  /* 0x00000014191472a4 */ /* 0x000fe4000f8e0218 */
[----:B------:R-:W-:Y:S01]  /*15d0*/  UIMAD UR26, UR4, UR22, UR26 ;  /* 0x00000016041a72a4 */ /* 0x000fe2000f8e021a */
[----:B------:R-:W-:Y:S02]  /*15e0*/  @!UP0 UMOV UR5, UR6 ;  /* 0x0000000600058c82 */ /* 0x000fe40008000000 */
[----:B------:R-:W-:-:S12]  /*15f0*/  UIMAD UR20, UR5, UR25, UR20 ;  /* 0x00000019051472a4 */ /* 0x000fd8000f8e0214 */
.L_x_18:
[----:B------:R-:W-:Y:S02]  /*1600*/  UISETP.NE.AND UP1, UPT, UR27, 0x1, UPT ;  /* 0x000000011b00788c */ /* 0x000fe4000bf25270 */
[----:B------:R-:W-:Y:S02]  /*1610*/  UISETP.NE.AND UP0, UPT, UR18, 0x2, UPT ;  /* 0x000000021200788c */ /* 0x000fe4000bf05270 */
[----:B------:R-:W-:Y:S02]  /*1620*/  ULOP3.LUT UR37, UR37, 0x800, URZ, 0xc0, !UPT ;  /* 0x0000080025257892 */ /* 0x000fe4000f8ec0ff */
[----:B------:R-:W-:-:S03]  /*1630*/  USHF.L.U32 UR31, UR28, UR31, URZ ;  /* 0x0000001f1c1f7299 */ /* 0x000fc600080006ff */
[----:B------:R-:W-:Y:S09]  /*1640*/  BRA.U UP1, `(.L_x_19) ;  /* 0x0000000101447547 */ /* 0x000ff2000b800000 */
[----:B------:R-:W1:Y:S01]  /*1650*/  LDCU.128 UR8, c[0x0][0xb10] ;  /* 0x00016200ff0877ac */ /* 0x000e620008000c00 */
[----:B------:R-:W2:Y:S01]  /*1660*/  LDCU UR12, c[0x0][0xb0c] ;  /* 0x00016180ff0c77ac */ /* 0x000ea20008000800 */
[----:B------:R-:W3:Y:S01]  /*1670*/  LDCU UR13, c[0x0][0xb20] ;  /* 0x00016400ff0d77ac */ /* 0x000ee20008000800 */
[----:B-1----:R-:W-:Y:S02]  /*1680*/  UIMAD.WIDE.U32 UR6, UR20, UR8, URZ ;  /* 0x00000008140672a5 */ /* 0x002fe4000f8e00ff */
[----:B------:R-:W-:Y:S02]  /*1690*/  UIMAD.WIDE.U32 UR4, UR26, UR11, URZ ;  /* 0x0000000b1a0472a5 */ /* 0x000fe4000f8e00ff */
[----:B--2---:R-:W-:Y:S02]  /*16a0*/  UISETP.NE.AND UP2, UPT, UR12, 0x1, UPT ;  /* 0x000000010c00788c */ /* 0x004fe4000bf45270 */
[----:B------:R-:W-:Y:S01]  /*16b0*/  UISETP.NE.AND UP1, UPT, UR10, 0x1, UPT ;  /* 0x000000010a00788c */ /* 0x000fe2000bf25270 */
[----:B------:R-:W-:-:S02]  /*16c0*/  UMOV UR6, UR7 ;  /* 0x0000000700067c82 */ /* 0x000fc40008000000 */
[----:B------:R-:W-:Y:S01]  /*16d0*/  UMOV UR4, UR5 ;  /* 0x0000000500047c82 */ /* 0x000fe20008000000 */
[----:B------:R-:W-:Y:S02]  /*16e0*/  USHF.R.U32.HI UR6, URZ, UR9, UR6 ;  /* 0x00000009ff067299 */ /* 0x000fe40008011606 */
[----:B---3--:R-:W-:Y:S02]  /*16f0*/  USHF.R.U32.HI UR4, URZ, UR13, UR4 ;  /* 0x0000000dff047299 */ /* 0x008fe40008011604 */
[----:B------:R-:W-:Y:S02]  /*1700*/  USEL UR5, UR20, UR6, !UP2 ;  /* 0x0000000614057287 */ /* 0x000fe4000d000000 */
[----:B------:R-:W-:-:S04]  /*1710*/  USEL UR4, UR26, UR4, !UP1 ;  /* 0x000000041a047287 */ /* 0x000fc8000c800000 */
[----:B------:R-:W-:Y:S02]  /*1720*/  UIADD3 UR6, UPT, UPT, -UR4, UR5, URZ ;  /* 0x0000000504067290 */ /* 0x000fe4000fffe1ff */
[----:B------:R-:W-:Y:S02]  /*1730*/  UIADD3 UR4, UPT, UPT, UR4, -UR5, URZ ;  /* 0x8000000504047290 */ /* 0x000fe4000fffe0ff */
[----:B------:R-:W-:Y:S02]  /*1740*/  UIMAD UR26, UR6, UR10, UR26 ;  /* 0x0000000a061a72a4 */ /* 0x000fe4000f8e021a */
[----:B------:R-:W-:-:S12]  /*1750*/  UIMAD UR20, UR4, UR12, UR20 ;  /* 0x0000000c041472a4 */ /* 0x000fd8000f8e0214 */
.L_x_19:
[----:B------:R-:W-:Y:S05]  /*1760*/  BRA.U !UP5, `(.L_x_20) ;  /* 0x000000010d0c7547 */ /* 0x000fea000b800000 */
[----:B------:R-:W-:Y:S01]  /*1770*/  UCGABAR_WAIT ;  /* 0x0000000000007dc7 */ /* 0x000fe20008000000 */
[----:B------:R-:W-:Y:S01]  /*1780*/  CCTL.IVALL ;  /* 0x00000000ff00798f */ /* 0x000fe20002000000 */
[----:B------:R-:W-:Y:S05]  /*1790*/  BRA `(.L_x_21) ;  /* 0x0000000000047947 */ /* 0x000fea0003800000 */
.L_x_20:
[----:B------:R-:W-:Y:S06]  /*17a0*/  BAR.SYNC.DEFER_BLOCKING 0x0 ;  /* 0x0000000000007b1d */ /* 0x000fec0000010000 */
.L_x_21:
[----:B------:R-:W-:Y:S05]  /*17b0*/  BRA.U UP0, `(.L_x_22) ;  /* 0x0000001500a47547 */ /* 0x000fea000b800000 */
[----:B------:R-:W1:Y:S01]  /*17c0*/  LDCU UR6, c[0x0][0x38c] ;  /* 0x00007180ff0677ac */ /* 0x000e620008000800 */
[----:B------:R-:W-:Y:S01]  /*17d0*/  PLOP3.LUT P2, PT, PT, PT, UP3, 0x80, 0x8 ;  /* 0x000000000008781c */ /* 0x000fe20003f4f038 */
[----:B------:R-:W-:Y:S01]  /*17e0*/  IMAD.MOV.U32 R12, RZ, RZ, 0x1 ;  /* 0x00000001ff0c7424 */ /* 0x000fe200078e00ff */
[----:B------:R-:W-:Y:S01]  /*17f0*/  ISETP.NE.AND P3, PT, R3, RZ, P4 ;  /* 0x000000ff0300720c */ /* 0x000fe20002765270 */
[----:B------:R-:W-:Y:S01]  /*1800*/  USHF.L.U32 UR7, UR24, 0x6, URZ ;  /* 0x0000000618077899 */ /* 0x000fe200080006ff */
[----:B------:R-:W-:Y:S01]  /*1810*/  PLOP3.LUT P2, PT, P2, PT, PT, 0x8, 0x80 ;  /* 0x000000000080781c */ /* 0x000fe2000174e170 */
[----:B------:R-:W-:Y:S01]  /*1820*/  USHF.L.U32 UR54, UR24, 0x5, URZ ;  /* 0x0000000518367899 */ /* 0x000fe200080006ff */
[----:B------:R-:W-:Y:S01]  /*1830*/  CS2R R10, SRZ ;  /* 0x00000000000a7805 */ /* 0x000fe2000001ff00 */
[----:B------:R-:W-:Y:S01]  /*1840*/  UISETP.NE.AND UP1, UPT, UR18, URZ, UPT ;  /* 0x000000ff1200728c */ /* 0x000fe2000bf25270 */
[----:B------:R-:W-:Y:S01]  /*1850*/  IMAD.MOV.U32 R9, RZ, RZ, RZ ;  /* 0x000000ffff097224 */ /* 0x000fe200078e00ff */
[----:B------:R-:W2:Y:S01]  /*1860*/  LDCU UR48, c[0x0][0x370] ;  /* 0x00006e00ff3077ac */ /* 0x000ea20008000800 */
[----:B------:R-:W-:Y:S01]  /*1870*/  IMAD.MOV.U32 R8, RZ, RZ, 0x1 ;  /* 0x00000001ff087424 */ /* 0x000fe200078e00ff */
[----:B------:R-:W3:Y:S01]  /*1880*/  LDCU.64 UR44, c[0x0][0x348] ;  /* 0x00006900ff2c77ac */ /* 0x000ee20008000a00 */
[----:B-1----:R-:W-:-:S02]  /*1890*/  UIADD3 UR5, UPT, UPT, UR6, 0x7f, URZ ;  /* 0x0000007f06057890 */ /* 0x002fc4000fffe0ff */
[----:B------:R-:W-:Y:S02]  /*18a0*/  UIADD3 UR56, UPT, UPT, UR6, 0xfe, URZ ;  /* 0x000000fe06387890 */ /* 0x000fe4000fffe0ff */
[----:B------:R-:W-:Y:S01]  /*18b0*/  USHF.R.S32.HI UR4, URZ, 0x1f, UR5 ;  /* 0x0000001fff047899 */ /* 0x000fe20008011405 */
[----:B------:R-:W1:Y:S03]  /*18c0*/  LDCU UR47, c[0x0][0x374] ;  /* 0x00006e80ff2f77ac */ /* 0x000e660008000800 */
[----:B------:R-:W-:Y:S02]  /*18d0*/  ULEA.HI UR4, UR4, UR5, URZ, 0x7 ;  /* 0x0000000504047291 */ /* 0x000fe4000f8f38ff */
[----:B------:R-:W-:Y:S02]  /*18e0*/  UIADD3 UR5, UPT, UPT, UR6, -0x1, URZ ;  /* 0xffffffff06057890 */ /* 0x000fe4000fffe0ff */
[----:B------:R-:W-:-:S02]  /*18f0*/  USHF.R.S32.HI UR50, URZ, 0x7, UR4 ;  /* 0x00000007ff327899 */ /* 0x000fc40008011404 */
[----:B------:R-:W-:Y:S02]  /*1900*/  UISETP.GE.U32.AND UP2, UPT, UR5, -0xff, UPT ;  /* 0xffffff010500788c */ /* 0x000fe4000bf46070 */
[----:B------:R-:W-:Y:S02]  /*1910*/  UISETP.LT.U32.AND UP0, UPT, UR50, 0x5, UPT ;  /* 0x000000053200788c */ /* 0x000fe4000bf01070 */
[----:B------:R-:W-:Y:S02]  /*1920*/  ULOP3.LUT UR5, UR7, 0x40, URZ, 0xc0, !UPT ;  /* 0x0000004007057892 */ /* 0x000fe4000f8ec0ff */
[----:B------:R-:W-:Y:S02]  /*1930*/  USEL UR49, UR50, 0x5, UP0 ;  /* 0x0000000532317887 */ /* 0x000fe40008000000 */
[----:B------:R-:W-:Y:S02]  /*1940*/  ULOP3.LUT UR54, UR54, 0x20, URZ, 0xc0, !UPT ;  /* 0x0000002036367892 */ /* 0x000fe4000f8ec0ff */
[----:B------:R-:W-:-:S02]  /*1950*/  UIADD3 UR4, UPT, UPT, UR49, -0x1, URZ ;  /* 0xffffffff31047890 */ /* 0x000fc4000fffe0ff */
[----:B------:R-:W-:Y:S02]  /*1960*/  @UP2 UIADD3 UR4, UPT, UPT, UR49, URZ, URZ ;  /* 0x000000ff31042290 */ /* 0x000fe4000fffe0ff */
[----:B------:R-:W-:Y:S02]  /*1970*/  USEL UR38, UR40, 0x2, UP1 ;  /* 0x0000000228267887 */ /* 0x000fe40008800000 */
[----:B------:R-:W-:Y:S02]  /*1980*/  ULEA.HI UR52, UR37, UR5, URZ, 0x1a ;  /* 0x0000000525347291 */ /* 0x000fe4000f8fd0ff */
[----:B------:R-:W-:Y:S02]  /*1990*/  UIADD3 UR53, UPT, UPT, UR50, -UR49, URZ ;  /* 0x8000003132357290 */ /* 0x000fe4000fffe0ff */
[----:B------:R-:W-:Y:S02]  /*19a0*/  UIADD3 UR39, UPT, UPT, UR4, 0x1, URZ ;  /* 0x0000000104277890 */ /* 0x000fe4000fffe0ff */
[----:B------:R-:W-:Y:S01]  /*19b0*/  UIADD3 UR51, UPT, UPT, -UR4, URZ, URZ ;  /* 0x000000ff04337290 */ /* 0x000fe2000fffe1ff */
[----:B-123--:R-:W-:-:S11]  /*19c0*/  UMOV UR29, URZ ;  /* 0x000000ff001d7c82 */ /* 0x00efd60008000000 */
.L_x_46:
[----:B------:R-:W-:Y:S01]  /*19d0*/  UISETP.NE.AND UP0, UPT, UR55, URZ, UPT ;  /* 0x000000ff3700728c */ /* 0x000fe2000bf05270 */
[----:B------:R-:W1:Y:S08]  /*19e0*/  S2UR UR55, SR_CgaCtaId ;  /* 0x00000000003779c3 */ /* 0x000e700000008800 */
[----:B---3--:R-:W-:Y:S05]  /*19f0*/  BRA.U UP0, `(.L_x_23) ;  /* 0x0000000100347547 */ /* 0x008fea000b800000 */
[----:B------:R-:W2:Y:S01]  /*1a00*/  S2R R0, SR_CgaCtaId ;  /* 0x0000000000007919 */ /* 0x000ea20000008800 */
[----:B------:R-:W-:-:S04]  /*1a10*/  MOV R2, 0x400 ;  /* 0x0000040000027802 */ /* 0x000fc80000000f00 */
[----:B--2---:R-:W-:Y:S02]  /*1a20*/  LEA R0, R0, R2, 0x18 ;  /* 0x0000000200007211 */ /* 0x004fe400078ec0ff */
[----:B------:R-:W-:-:S03]  /*1a30*/  SHF.L.U32 R2, R8, 0x1f, RZ ;  /* 0x0000001f08027819 */ /* 0x000fc600000006ff */
[----:B------:R-:W-:-:S04]  /*1a40*/  IMAD R0, R9, 0x8, R0 ;  /* 0x0000000809007824 */ /* 0x000fc800078e0200 */
[----:B------:R-:W2:Y:S02]  /*1a50*/  SYNCS.PHASECHK.TRANS64.TRYWAIT P0, [R0+URZ+0x100], R2 ;  /* 0x00010002000075a7 */ /* 0x000ea400080011ff */
[----:B--2---:R-:W-:Y:S05]  /*1a60*/  @!P0 BRA `(.L_x_24) ;  /* 0x0000006400a48947 */ /* 0x004fea0003800000 */
.L_x_138:
[----:B------:R-:W-:Y:S01]  /*1a70*/  VIADD R9, R9, 0x1 ;  /* 0x0000000109097836 */ /* 0x000fe20000000000 */
[----:B------:R2:W-:Y:S04]  /*1a80*/  SYNCS.ARRIVE.TRANS64.A1T0 RZ, [R0+URZ+0xf0], RZ ;  /* 0x0000f0ff00ff79a7 */ /* 0x0005e800081000ff */
[----:B------:R-:W-:-:S04]  /*1a90*/  ISETP.NE.AND P0, PT, R9, 0x2, PT ;  /* 0x000000020900780c */ /* 0x000fc80003f05270 */
[----:B------:R-:W-:Y:S02]  /*1aa0*/  SEL R9, R9, RZ, P0 ;  /* 0x000000ff09097207 */ /* 0x000fe40000000000 */
[----:B--2---:R-:W-:-:S04]  /*1ab0*/  SEL R0, RZ, 0x1, P0 ;  /* 0x00000001ff007807 */ /* 0x004fc80000000000 */
[----:B------:R-:W-:-:S07]  /*1ac0*/  LOP3.LUT R8, R8, R0, RZ, 0x3c, !PT ;  /* 0x0000000008087212 */ /* 0x000fce00078e3cff */
.L_x_23:
[----:B------:R-:W-:Y:S01]  /*1ad0*/  UMOV UR21, 0x400 ;  /* 0x0000040000157882 */ /* 0x000fe20000000000 */
[----:B------:R-:W-:Y:S01]  /*1ae0*/  SHF.L.U32 R0, R12, 0x1f, RZ ;  /* 0x0000001f0c007819 */ /* 0x000fe200000006ff */
[----:B-1----:R-:W-:Y:S02]  /*1af0*/  ULEA UR21, UR55, UR21, 0x18 ;  /* 0x0000001537157291 */ /* 0x002fe4000f8ec0ff */
[----:B------:R-:W-:Y:S02]  /*1b00*/  UISETP.GE.U32.AND UP0, UPT, UR56, 0xff, UPT ;  /* 0x000000ff3800788c */ /* 0x000fe4000bf06070 */
[----:B------:R-:W-:Y:S02]  /*1b10*/  ULEA UR4, UR29, UR21, 0x3 ;  /* 0x000000151d047291 */ /* 0x000fe4000f8e18ff */
[----:B------:R-:W-:Y:S01]  /*1b20*/  ULEA UR19, UR26, UR54, 0x6 ;  /* 0x000000361a137291 */ /* 0x000fe2000f8e30ff */
[----:B------:R-:W-:-:S06]  /*1b30*/  UMOV UR13, URZ ;  /* 0x000000ff000d7c82 */ /* 0x000fcc0008000000 */
[----:B------:R1:W2:Y:S01]  /*1b40*/  SYNCS.PHASECHK.TRANS64.TRYWAIT P1, [UR4+0x28], R0 ;  /* 0x00002800ff0075a7 */ /* 0x0002a20008021104 */
[----:B------:R-:W-:-:S04]  /*1b50*/  ULEA.HI UR4, UR20, UR20, URZ, 0x1 ;  /* 0x0000001414047291 */ /* 0x000fc8000f8f08ff */
[----:B------:R-:W-:-:S04]  /*1b60*/  USHF.L.U32 UR4, UR4, 0x6, URZ ;  /* 0x0000000604047899 */ /* 0x000fc800080006ff */
[----:B------:R-:W-:-:S04]  /*1b70*/  ULOP3.LUT UR35, UR4, 0xffffff80, URZ, 0xc0, !UPT ;  /* 0xffffff8004237892 */ /* 0x000fc8000f8ec0ff */
[----:B------:R-:W-:Y:S01]  /*1b80*/  UIADD3 UR35, UPT, UPT, UR52, UR35, URZ ;  /* 0x0000002334237290 */ /* 0x000fe2000fffe0ff */
[----:B------:R-:W-:Y:S11]  /*1b90*/  BRA.U !UP0, `(.L_x_25) ;  /* 0x0000000508107547 */ /* 0x000ff6000b800000 */
[----:B------:R-:W-:Y:S01]  /*1ba0*/  UMOV UR30, UR51 ;  /* 0x00000033001e7c82 */ /* 0x000fe20008000000 */
[----:B------:R-:W-:Y:S01]  /*1bb0*/  UMOV UR6, UR29 ;  /* 0x0000001d00067c82 */ /* 0x000fe20008000000 */
[----:B------:R-:W-:-:S05]  /*1bc0*/  UMOV UR26, 0x40 ;  /* 0x00000040001a7882 */ /* 0x000fca0000000000 */
.L_x_33:
[----:B------:R-:W-:Y:S01]  /*1bd0*/  ULEA UR5, UR6, UR21, 0x3 ;  /* 0x0000001506057291 */ /* 0x000fe2000f8e18ff */
[----:B--2---:R-:W-:Y:S01]  /*1be0*/  @P4 MOV R2, 0xc000 ;  /* 0x0000c00000024802 */ /* 0x004fe20000000f00 */
[----:B--23--:R-:W-:Y:S10]  /*1bf0*/  @P1 BRA `(.L_x_26) ;  /* 0x00000000000c1947 */ /* 0x00cff40003800000 */
[----:B------:R-:W-:-:S04]  /*1c00*/  SHF.L.U32 R3, R12, 0x1f, RZ ;  /* 0x0000001f0c037819 */ /* 0x000fc800000006ff */
[----:B------:R-:W2:Y:S02]  /*1c10*/  SYNCS.PHASECHK.TRANS64.TRYWAIT P0, [UR5+0x28], R3 ;  /* 0x00002803ff0075a7 */ /* 0x000ea40008001105 */
[----:B--2---:R-:W-:Y:S05]  /*1c20*/  @!P0 BRA `(.L_x_27) ;  /* 0x0000006400488947 */ /* 0x004fea0003800000 */
.L_x_26:
[----:B------:R2:W-:Y:S01]  /*1c30*/  @P4 SYNCS.ARRIVE.TRANS64 RZ, [UR5], R2 ;  /* 0x00000002ffff49a7 */ /* 0x0005e20008000005 */
[----:B------:R-:W-:Y:S02]  /*1c40*/  ULOP3.LUT UR4, UR38, 0x2, URZ, 0xfc, !UPT ;  /* 0x0000000226047892 */ /* 0x000fe4000f8efcff */
[----:B------:R-:W-:Y:S02]  /*1c50*/  UIADD3 UR30, UPT, UPT, UR30, 0x1, URZ ;  /* 0x000000011e1e7890 */ /* 0x000fe4000fffe0ff */
[----:B------:R-:W-:Y:S02]  /*1c60*/  UISETP.NE.AND UP0, UPT, UR4, 0x2, UPT ;  /* 0x000000020400788c */ /* 0x000fe4000bf05270 */
[----:B------:R-:W-:-:S07]  /*1c70*/  UISETP.NE.AND UP2, UPT, UR30, 0x1, UPT ;  /* 0x000000011e00788c */ /* 0x000fce000bf45270 */
[----:B------:R-:W-:Y:S05]  /*1c80*/  BRA.U UP0, `(.L_x_28) ;  /* 0x0000000100047547 */ /* 0x000fea000b800000 */
[----:B------:R-:W-:Y:S05]  /*1c90*/  BPT.TRAP 0x1 ;  /* 0x000000040000795c */ /* 0x000fea0000300000 */
.L_x_28:
[----:B------:R-:W-:Y:S04]  /*1ca0*/  BSSY.RECONVERGENT B0, `(.L_x_29) ;  /* 0x0000003000007945 */ /* 0x000fe80003800200 */
[----:B------:R-:W-:Y:S05]  /*1cb0*/  @!P3 BRA `(.L_x_30) ;  /* 0x000000000004b947 */ /* 0x000fea0003800000 */
[----:B------:R-:W-:Y:S05]  /*1cc0*/  BPT.TRAP 0x1 ;  /* 0x000000040000795c */ /* 0x000fea0000300000 */
.L_x_30:
[----:B------:R-:W-:Y:S05]  /*1cd0*/  BSYNC.RECONVERGENT B0 ;  /* 0x0000000000007941 */ /* 0x000fea0003800200 */
.L_x_29:
[----:B------:R-:W-:Y:S01]  /*1ce0*/  UIADD3 UR4, UPT, UPT, UR6, 0x1, URZ ;  /* 0x0000000106047890 */ /* 0x000fe2000fffe0ff */
[----:B------:R-:W-:Y:S01]  /*1cf0*/  BSSY.RECONVERGENT B0, `(.L_x_31) ;  /* 0x000002a000007945 */ /* 0x000fe20003800200 */
[----:B------:R-:W-:Y:S02]  /*1d00*/  ELECT P0, URZ, PT ;  /* 0x0000000000ff782f */ /* 0x000fe40003800000 */
[----:B------:R-:W-:-:S04]  /*1d10*/  UISETP.NE.AND UP0, UPT, UR4, 0x5, UPT ;  /* 0x000000050400788c */ /* 0x000fc8000bf05270 */
[----:B------:R-:W-:Y:S02]  /*1d20*/  USEL UR7, URZ, 0x1, UP0 ;  /* 0x00000001ff077887 */ /* 0x000fe40008000000 */
[----:B------:R-:W-:-:S04]  /*1d30*/  USEL UR29, UR4, URZ, UP0 ;  /* 0x000000ff041d7287 */ /* 0x000fc80008000000 */
[----:B------:R-:W-:Y:S01]  /*1d40*/  ULEA UR4, UR29, UR21, 0x3 ;  /* 0x000000151d047291 */ /* 0x000fe2000f8e18ff */
[----:B------:R-:W-:-:S04]  /*1d50*/  LOP3.LUT R12, R12, UR7, RZ, 0x3c, !PT ;  /* 0x000000070c0c7c12 */ /* 0x000fc8000f8e3cff */
[----:B-1----:R-:W-:-:S04]  /*1d60*/  SHF.L.U32 R0, R12, 0x1f, RZ ;  /* 0x0000001f0c007819 */ /* 0x002fc800000006ff */
[----:B------:R1:W3:Y:S01]  /*1d70*/  SYNCS.PHASECHK.TRANS64.TRYWAIT P1, [UR4+0x28], R0 ;  /* 0x00002800ff0075a7 */ /* 0x0002e20008021104 */
[----:B------:R-:W-:Y:S05]  /*1d80*/  @!P0 BRA `(.L_x_32) ;  /* 0x0000000000808947 */ /* 0x000fea0003800000 */
[----:B------:R-:W-:Y:S02]  /*1d90*/  USHF.L.U32 UR4, UR6, 0xd, URZ ;  /* 0x0000000d06047899 */ /* 0x000fe400080006ff */
[----:B------:R-:W-:Y:S02]  /*1da0*/  UIADD3 UR22, UP1, UPT, UR44, 0x80, URZ ;  /* 0x000000802c167890 */ /* 0x000fe4000ff3e0ff */
[----:B------:R-:W-:Y:S02]  /*1db0*/  ULOP3.LUT UR24, UR4, UR37, URZ, 0xfc, !UPT ;  /* 0x0000002504187292 */ /* 0x000fe4000f8efcff */
[----:B------:R-:W-:Y:S02]  /*1dc0*/  UIADD3 UR14, UP0, UPT, UR44, 0x180, URZ ;  /* 0x000001802c0e7890 */ /* 0x000fe4000ff1e0ff */
[----:B------:R-:W-:Y:S02]  /*1dd0*/  ULEA UR24, UR24, UR21, 0x1 ;  /* 0x0000001518187291 */ /* 0x000fe4000f8e08ff */
[----:B------:R-:W-:-:S02]  /*1de0*/  UIADD3 UR4, UPT, UPT, UR21, UR4, URZ ;  /* 0x0000000415047290 */ /* 0x000fc4000fffe0ff */
[----:B------:R-:W-:Y:S02]  /*1df0*/  UIADD3 UR34, UPT, UPT, UR26, -0x40, URZ ;  /* 0xffffffc01a227890 */ /* 0x000fe4000fffe0ff */
[----:B------:R-:W-:Y:S02]  /*1e00*/  ULOP3.LUT UR33, UR5, 0xfefffff8, URZ, 0xc0, !UPT ;  /* 0xfefffff805217892 */ /* 0x000fe4000f8ec0ff */
[----:B------:R-:W-:Y:S02]  /*1e10*/  UIADD3.X UR23, UPT, UPT, URZ, UR45, URZ, UP1, !UPT ;  /* 0x0000002dff177290 */ /* 0x000fe40008ffe4ff */
[----:B------:R-:W-:Y:S02]  /*1e20*/  UIADD3 UR32, UPT, UPT, UR24, 0x3300, URZ ;  /* 0x0000330018207890 */ /* 0x000fe4000fffe0ff */
[----:B------:R-:W-:Y:S02]  /*1e30*/  UPRMT UR7, URZ, 0x5410, UR31 ;  /* 0x00005410ff077896 */ /* 0x000fe4000800001f */
[----:B------:R-:W-:-:S02]  /*1e40*/  UIADD3 UR24, UPT, UPT, UR24, 0x5300, URZ ;  /* 0x0000530018187890 */ /* 0x000fc4000fffe0ff */
[----:B------:R-:W-:Y:S02]  /*1e50*/  UIADD3.X UR15, UPT, UPT, URZ, UR45, URZ, UP0, !UPT ;  /* 0x0000002dff0f7290 */ /* 0x000fe400087fe4ff */
[----:B------:R-:W-:Y:S02]  /*1e60*/  UIADD3 UR16, UPT, UPT, UR4, 0x17300, URZ ;  /* 0x0001730004107890 */ /* 0x000fe4000fffe0ff */
[----:B------:R-:W-:Y:S01]  /*1e70*/  UIADD3 UR8, UPT, UPT, UR4, 0x18300, URZ ;  /* 0x0001830004087890 */ /* 0x000fe2000fffe0ff */
[----:B------:R-:W-:Y:S01]  /*1e80*/  UMOV UR40, 0x0 ;  /* 0x0000000000287882 */ /* 0x000fe20000000000 */
[----:B------:R-:W-:Y:S01]  /*1e90*/  UMOV UR41, 0x10000000 ;  /* 0x1000000000297882 */ /* 0x000fe20000000000 */
[----:B------:R-:W-:Y:S01]  /*1ea0*/  UMOV UR27, UR35 ;  /* 0x00000023001b7c82 */ /* 0x000fe20008000000 */
[----:B------:R-:W-:Y:S01]  /*1eb0*/  UMOV UR28, UR36 ;  /* 0x00000024001c7c82 */ /* 0x000fe20008000000 */
[----:B------:R-:W-:Y:S01]  /*1ec0*/  UMOV UR25, UR33 ;  /* 0x0000002100197c82 */ /* 0x000fe20008000000 */
[----:B------:R-:W-:Y:S01]  /*1ed0*/  UMOV UR20, UR36 ;  /* 0x0000002400147c82 */ /* 0x000fe20008000000 */
[----:B------:R-:W-:Y:S01]  /*1ee0*/  UMOV UR17, UR33 ;  /* 0x0000002100117c82 */ /* 0x000fe20008000000 */
[----:B------:R-:W-:Y:S01]  /*1ef0*/  UMOV UR18, UR34 ;  /* 0x0000002200127c82 */ /* 0x000fe20008000000 */
[----:B------:R4:W-:Y:S01]  /*1f00*/  UTMALDG.3D.MULTICAST.2CTA [UR32], [UR22], UR7, desc[UR40] ;  /* 0x00002820160073b4 */ /* 0x0009e20008211807 */
[----:B------:R-:W-:Y:S01]  /*1f10*/  UMOV UR10, UR26 ;  /* 0x0000001a000a7c82 */ /* 0x000fe20008000000 */
[----:B------:R-:W-:Y:S01]  /*1f20*/  UMOV UR11, UR19 ;  /* 0x00000013000b7c82 */ /* 0x000fe20008000000 */
[----:B------:R-:W-:Y:S01]  /*1f30*/  UMOV UR12, UR36 ;  /* 0x00000024000c7c82 */ /* 0x000fe20008000000 */
[----:B------:R-:W-:Y:S01]  /*1f40*/  UMOV UR9, UR33 ;  /* 0x0000002100097c82 */ /* 0x000fe20008000000 */
[----:B------:R4:W-:Y:S01]  /*1f50*/  UTMALDG.3D.MULTICAST.2CTA [UR24], [UR22], UR7, desc[UR40] ;  /* 0x00002818160073b4 */ /* 0x0009e20008211807 */
[----:B------:R4:W-:Y:S01]  /*1f60*/  UTMALDG.3D.2CTA [UR16], [UR14], desc[UR40] ;  /* 0x000028100e0075b4 */ /* 0x0009e20008211000 */
[----:B------:R4:W-:Y:S02]  /*1f70*/  UTMALDG.3D.2CTA [UR8], [UR14], desc[UR40] ;  /* 0x000028080e0075b4 */ /* 0x0009e40008211000 */
[----:B----4-:R-:W-:Y:S01]  /*1f80*/  NOP ;  /* 0x0000000000007918 */ /* 0x010fe20000000000 */
.L_x_32:
[----:B------:R-:W-:Y:S05]  /*1f90*/  BSYNC.RECONVERGENT B0 ;  /* 0x0000000000007941 */ /* 0x000fea0003800200 */
.L_x_31:
[----:B------:R-:W-:Y:S01]  /*1fa0*/  UIADD3 UR26, UPT, UPT, UR26, 0x80, URZ ;  /* 0x000000801a1a7890 */ /* 0x000fe2000fffe0ff */
[----:B------:R-:W-:Y:S01]  /*1fb0*/  UMOV UR6, UR29 ;  /* 0x0000001d00067c82 */ /* 0x000fe20008000000 */
[----:B------:R-:W-:Y:S01]  /*1fc0*/  UMOV UR13, UR39 ;  /* 0x00000027000d7c82 */ /* 0x000fe20008000000 */
[----:B------:R-:W-:Y:S09]  /*1fd0*/  BRA.U UP2, `(.L_x_33) ;  /* 0xfffffff902fc7547 */ /* 0x000ff2000b83ffff */
.L_x_25:
[----:B------:R-:W-:Y:S01]  /*1fe0*/  ULEA UR4, UR29, UR21, 0x3 ;  /* 0x000000151d047291 */ /* 0x000fe2000f8e18ff */
[----:B-1----:R-:W-:Y:S01]  /*1ff0*/  SHF.L.U32 R0, R12, 0x1f, RZ ;  /* 0x0000001f0c007819 */ /* 0x002fe200000006ff */
[----:B------:R-:W-:Y:S01]  /*2000*/  @!P2 SYNCS.ARRIVE.TRANS64.A1T0 RZ, [UR21+0x88], RZ ;  /* 0x000088ffffffa9a7 */ /* 0x000fe20008100015 */
[----:B------:R-:W-:-:S06]  /*2010*/  UISETP.GT.AND UP0, UPT, UR50, UR49, UPT ;  /* 0x000000313200728c */ /* 0x000fcc000bf04270 */
[----:B--23--:R1:W2:Y:S03]  /*2020*/  SYNCS.PHASECHK.TRANS64.TRYWAIT P1, [UR4+0x28], R0 ;  /* 0x00002800ff0075a7 */ /* 0x00c2a60008021104 */
[----:B------:R-:W-:Y:S05]  /*2030*/  BRA.U !UP0, `(.L_x_34) ;  /* 0x0000000508087547 */ /* 0x000fea000b800000 */
[----:B------:R-:W-:Y:S01]  /*2040*/  UIADD3 UR30, UPT, UPT, UR53, UR13, URZ ;  /* 0x0000000d351e7290 */ /* 0x000fe2000fffe0ff */
[----:B------:R-:W-:-:S11]  /*2050*/  UMOV UR7, UR29 ;  /* 0x0000001d00077c82 */ /* 0x000fd60008000000 */
.L_x_42:
[----:B------:R-:W-:Y:S01]  /*2060*/  ULEA UR6, UR7, UR21, 0x3 ;  /* 0x0000001507067291 */ /* 0x000fe2000f8e18ff */
[----:B--2---:R-:W-:Y:S01]  /*2070*/  @P4 MOV R2, 0xc000 ;  /* 0x0000c00000024802 */ /* 0x004fe20000000f00 */
[----:B--23--:R-:W-:Y:S10]  /*2080*/  @P1 BRA `(.L_x_35) ;  /* 0x00000000000c1947 */ /* 0x00cff40003800000 */
[----:B------:R-:W-:-:S04]  /*2090*/  SHF.L.U32 R3, R12, 0x1f, RZ ;  /* 0x0000001f0c037819 */ /* 0x000fc800000006ff */
[----:B------:R-:W2:Y:S02]  /*20a0*/  SYNCS.PHASECHK.TRANS64.TRYWAIT P0, [UR6+0x28], R3 ;  /* 0x00002803ff0075a7 */ /* 0x000ea40008001106 */
[----:B--2---:R-:W-:Y:S05]  /*20b0*/  @!P0 BRA `(.L_x_36) ;  /* 0x00000060003c8947 */ /* 0x004fea0003800000 */
.L_x_35:
[----:B------:R2:W-:Y:S01]  /*20c0*/  @P4 SYNCS.ARRIVE.TRANS64 RZ, [UR6], R2 ;  /* 0x00000002ffff49a7 */ /* 0x0005e20008000006 */
[----:B------:R-:W-:-:S04]  /*20d0*/  ULOP3.LUT UR4, UR38, 0x2, URZ, 0xfc, !UPT ;  /* 0x0000000226047892 */ /* 0x000fc8000f8efcff */
[----:B------:R-:W-:-:S09]  /*20e0*/  UISETP.NE.AND UP0, UPT, UR4, 0x2, UPT ;  /* 0x000000020400788c */ /* 0x000fd2000bf05270 */
[----:B------:R-:W-:Y:S05]  /*20f0*/  BRA.U UP0, `(.L_x_37) ;  /* 0x0000000100047547 */ /* 0x000fea000b800000 */
[----:B------:R-:W-:Y:S05]  /*2100*/  BPT.TRAP 0x1 ;  /* 0x000000040000795c */ /* 0x000fea0000300000 */
.L_x_37:
[----:B------:R-:W-:Y:S04]  /*2110*/  BSSY.RECONVERGENT B0, `(.L_x_38) ;  /* 0x0000003000007945 */ /* 0x000fe80003800200 */
[----:B------:R-:W-:Y:S05]  /*2120*/  @!P3 BRA `(.L_x_39) ;  /* 0x000000000004b947 */ /* 0x000fea0003800000 */
[----:B------:R-:W-:Y:S05]  /*2130*/  BPT.TRAP 0x1 ;  /* 0x000000040000795c */ /* 0x000fea0000300000 */
.L_x_39:
[----:B------:R-:W-:Y:S05]  /*2140*/  BSYNC.RECONVERGENT B0 ;  /* 0x0000000000007941 */ /* 0x000fea0003800200 */
.L_x_38:
        /* <DEDUP_REMOVED lines=14> */
[----:B------:R-:W-:Y:S02]  /*2230*/  USHF.L.U32 UR34, UR13, 0x7, URZ ;  /* 0x000000070d227899 */ /* 0x000fe400080006ff */
[----:B------:R-:W-:Y:S02]  /*2240*/  ULEA UR24, UR24, UR21, 0x1 ;  /* 0x0000001518187291 */ /* 0x000fe4000f8e08ff */
[----:B------:R-:W-:-:S02]  /*2250*/  UIADD3 UR22, UP0, UPT, UR44, 0x180, URZ ;  /* 0x000001802c167890 */ /* 0x000fc4000ff1e0ff */
[----:B------:R-:W-:Y:S02]  /*2260*/  UIADD3 UR4, UPT, UPT, UR21, UR4, URZ ;  /* 0x0000000415047290 */ /* 0x000fe4000fffe0ff */
[----:B------:R-:W-:Y:S02]  /*2270*/  ULOP3.LUT UR33, UR6, 0xfefffff8, URZ, 0xc0, !UPT ;  /* 0xfefffff806217892 */ /* 0x000fe4000f8ec0ff */
[----:B------:R-:W-:Y:S02]  /*2280*/  UIADD3.X UR15, UPT, UPT, URZ, UR45, URZ, UP1, !UPT ;  /* 0x0000002dff0f7290 */ /* 0x000fe40008ffe4ff */
[----:B------:R-:W-:Y:S02]  /*2290*/  UIADD3 UR32, UPT, UPT, UR24, 0x3300, URZ ;  /* 0x0000330018207890 */ /* 0x000fe4000fffe0ff */
[----:B------:R-:W-:Y:S02]  /*22a0*/  UPRMT UR5, URZ, 0x5410, UR31 ;  /* 0x00005410ff057896 */ /* 0x000fe4000800001f */
[----:B------:R-:W-:-:S02]  /*22b0*/  UIADD3 UR26, UPT, UPT, UR34, 0x40, URZ ;  /* 0x00000040221a7890 */ /* 0x000fc4000fffe0ff */
[----:B------:R-:W-:Y:S02]  /*22c0*/  UIADD3 UR24, UPT, UPT, UR24, 0x5300, URZ ;  /* 0x0000530018187890 */ /* 0x000fe4000fffe0ff */
        /* <DEDUP_REMOVED lines=20> */
.L_x_41:
[----:B------:R-:W-:Y:S05]  /*2410*/  BSYNC.RECONVERGENT B0 ;  /* 0x0000000000007941 */ /* 0x000fea0003800200 */
.L_x_40:
[----:B------:R-:W-:Y:S01]  /*2420*/  UIADD3 UR13, UPT, UPT, UR13, 0x1, URZ ;  /* 0x000000010d0d7890 */ /* 0x000fe2000fffe0ff */
[----:B------:R-:W-:-:S03]  /*2430*/  UMOV UR7, UR29 ;  /* 0x0000001d00077c82 */ /* 0x000fc60008000000 */
[----:B------:R-:W-:-:S09]  /*2440*/  UISETP.NE.AND UP0, UPT, UR13, UR30, UPT ;  /* 0x0000001e0d00728c */ /* 0x000fd2000bf05270 */
[----:B------:R-:W-:Y:S05]  /*2450*/  BRA.U UP0, `(.L_x_42) ;  /* 0xfffffffd00007547 */ /* 0x000fea000b83ffff */
.L_x_34:
[C---:B------:R-:W-:Y:S01]  /*2460*/  LEA R3, R11.reuse, UR21, 0x3 ;  /* 0x000000150b037c11 */ /* 0x040fe2000f8e18ff */
[----:B------:R-:W-:Y:S01]  /*2470*/  NOP ;  /* 0x0000000000007918 */ /* 0x000fe20000000000 */
[----:B-1----:R-:W-:Y:S02]  /*2480*/  SHF.L.U32 R0, R10, 0x1f, RZ ;  /* 0x0000001f0a007819 */ /* 0x002fe400000006ff */
[----:B------:R-:W-:Y:S02]  /*2490*/  LEA R4, R11, UR21, 0x4 ;  /* 0x000000150b047c11 */ /* 0x000fe4000f8e20ff */
[----:B------:R-:W1:Y:S02]  /*24a0*/  SYNCS.PHASECHK.TRANS64.TRYWAIT P0, [R3+URZ+0x90], R0 ;  /* 0x00009000030075a7 */ /* 0x000e6400080011ff */
[----:B-1----:R-:W-:Y:S05]  /*24b0*/  @!P0 BRA `(.L_x_43) ;  /* 0x0000005c00548947 */ /* 0x002fea0003800000 */
.L_x_141:
[----:B------:R-:W4:Y:S01]  /*24c0*/  LDS.128 R4, [R4+0x120] ;  /* 0x0001200004047984 */ /* 0x000f220000000c00 */
[----:B------:R-:W-:Y:S01]  /*24d0*/  UISETP.GE.AND UP0, UPT, UR42, 0x1, UPT ;  /* 0x000000012a00788c */ /* 0x000fe2000bf06270 */
[----:B------:R-:W-:Y:S01]  /*24e0*/  @!PT LDS RZ, [RZ] ;  /* 0x00000000fffff984 */ /* 0x000fe20000000800 */
[----:B------:R-:W-:Y:S01]  /*24f0*/  @!PT LDS RZ, [RZ] ;  /* 0x00000000fffff984 */ /* 0x000fe20000000800 */
[----:B------:R-:W-:Y:S01]  /*2500*/  @!PT LDS RZ, [RZ] ;  /* 0x00000000fffff984 */ /* 0x000fe20000000800 */
[----:B------:R-:W-:Y:S01]  /*2510*/  @!PT LDS RZ, [RZ] ;  /* 0x00000000fffff984 */ /* 0x000fe20000000800 */
[----:B------:R1:W-:Y:S06]  /*2520*/  MEMBAR.ALL.CTA ;  /* 0x0000000000007992 */ /* 0x0003ec0000008000 */
[----:B-1----:R-:W1:Y:S01]  /*2530*/  FENCE.VIEW.ASYNC.S ;  /* 0x00000000000073c6 */ /* 0x002e620000000000 */
[----:B----4-:R-:W-:-:S13]  /*2540*/  LOP3.LUT P0, RZ, R6, 0x1, RZ, 0xc0, !PT ;  /* 0x0000000106ff7812 */ /* 0x010fda000780c0ff */
[----:B-1----:R-:W-:Y:S01]  /*2550*/  VOTEU.ANY UP1, P0 ;  /* 0x0000000000ff7886 */ /* 0x002fe20000020100 */
[----:B------:R-:W-:-:S13]  /*2560*/  PLOP3.LUT P0, PT, PT, PT, UP1, 0x80, 0x8 ;  /* 0x000000000008781c */ /* 0x000fda0003f0f018 */
[----:B------:R-:W-:Y:S02]  /*2570*/  @P0 LOP3.LUT R0, R5, 0xffff, RZ, 0xc0, !PT ;  /* 0x0000ffff05000812 */ /* 0x000fe400078ec0ff */
[----:B--2---:R-:W-:Y:S02]  /*2580*/  @P0 MOV R2, R4 ;  /* 0x0000000400020202 */ /* 0x004fe40000000f00 */
[----:B------:R-:W-:Y:S01]  /*2590*/  @P0 R2UR UR5, R0 ;  /* 0x00000000000502ca */ /* 0x000fe200000e0000 */
[----:B------:R-:W-:Y:S01]  /*25a0*/  VIADD R0, R3, 0xa0 ;  /* 0x000000a003007836 */ /* 0x000fe20000000000 */
[----:B------:R-:W-:Y:S02]  /*25b0*/  @P0 SHF.R.U32.HI R4, RZ, 0x10, R5 ;  /* 0x00000010ff040819 */ /* 0x000fe40000011605 */
[----:B------:R-:W-:Y:S02]  /*25c0*/  @P0 R2UR UR6, R2 ;  /* 0x00000000020602ca */ /* 0x000fe400000e0000 */
[----:B------:R-:W-:-:S02]  /*25d0*/  PRMT R0, RZ, 0x654, R0 ;  /* 0x00000654ff007816 */ /* 0x000fc40000000000 */
[----:B------:R-:W-:Y:S02]  /*25e0*/  @P0 R2UR UR4, R4 ;  /* 0x00000000040402ca */ /* 0x000fe400000e0000 */
[----:B------:R1:W-:Y:S03]  /*25f0*/  SYNCS.ARRIVE.TRANS64.RED.A1T0 RZ, [R0+URZ], RZ ;  /* 0x000000ff00ff79a7 */ /* 0x0003e600081004ff */
[----:B------:R-:W-:-:S04]  /*2600*/  @UP1 UMOV UR43, UR5 ;  /* 0x00000005002b1c82 */ /* 0x000fc80008000000 */
[----:B------:R-:W-:-:S04]  /*2610*/  @UP1 UMOV UR46, UR6 ;  /* 0x00000006002e1c82 */ /* 0x000fc80008000000 */
[----:B------:R-:W-:Y:S01]  /*2620*/  @UP1 UMOV UR36, UR4 ;  /* 0x0000000400241c82 */ /* 0x000fe20008000000 */
[----:B------:R-:W-:Y:S05]  /*2630*/  BRA.U !UP0, `(.L_x_44) ;  /* 0x0000000108d47547 */ /* 0x000fea000b800000 */
[----:B------:R-:W2:Y:S01]  /*2640*/  LDCU.128 UR12, c[0x0][0xb10] ;  /* 0x00016200ff0c77ac */ /* 0x000ea20008000c00 */
[----:B------:R-:W4:Y:S01]  /*2650*/  LDCU UR22, c[0x0][0xb20] ;  /* 0x00016400ff1677ac */ /* 0x000f220008000800 */
[----:B------:R-:W3:Y:S01]  /*2660*/  LDCU UR20, c[0x0][0xb0c] ;  /* 0x00016180ff1477ac */ /* 0x000ee20008000800 */
[----:B------:R-:W1:Y:S01]  /*2670*/  LDCU.64 UR8, c[0x0][0xb28] ;  /* 0x00016500ff0877ac */ /* 0x000e620008000a00 */
[----:B------:R-:W-:Y:S02]  /*2680*/  UISETP.NE.AND UP3, UPT, UR42, 0x1, UPT ;  /* 0x000000012a00788c */ /* 0x000fe4000bf65270 */
[----:B--2---:R-:W-:Y:S02]  /*2690*/  UIMAD.WIDE.U32 UR6, UR47, UR15, URZ ;  /* 0x0000000f2f0672a5 */ /* 0x004fe4000f8e00ff */
[----:B------:R-:W-:Y:S02]  /*26a0*/  UIMAD.WIDE.U32 UR4, UR48, UR12, URZ ;  /* 0x0000000c300472a5 */ /* 0x000fe4000f8e00ff */
[----:B------:R-:W-:-:S02]  /*26b0*/  UISETP.NE.AND UP0, UPT, UR14, 0x1, UPT ;  /* 0x000000010e00788c */ /* 0x000fc4000bf05270 */
[----:B------:R-:W-:Y:S01]  /*26c0*/  UIMAD.WIDE.U32 UR18, UR43, UR15, URZ ;  /* 0x0000000f2b1272a5 */ /* 0x000fe2000f8e00ff */
[----:B------:R-:W-:Y:S02]  /*26d0*/  UMOV UR6, UR7 ;  /* 0x0000000700067c82 */ /* 0x000fe40008000000 */
[----:B------:R-:W-:Y:S01]  /*26e0*/  UMOV UR4, UR5 ;  /* 0x0000000500047c82 */ /* 0x000fe20008000000 */
[----:B----4-:R-:W-:Y:S02]  /*26f0*/  USHF.R.U32.HI UR6, URZ, UR22, UR6 ;  /* 0x00000016ff067299 */ /* 0x010fe40008011606 */
[----:B---3--:R-:W-:Y:S02]  /*2700*/  UISETP.NE.AND UP2, UPT, UR20, 0x1, UPT ;  /* 0x000000011400788c */ /* 0x008fe4000bf45270 */
[----:B------:R-:W-:Y:S02]  /*2710*/  USHF.R.U32.HI UR4, URZ, UR13, UR4 ;  /* 0x0000000dff047299 */ /* 0x000fe40008011604 */
[----:B------:R-:W-:-:S02]  /*2720*/  USEL UR5, UR47, UR6, !UP0 ;  /* 0x000000062f057287 */ /* 0x000fc4000c000000 */
[----:B------:R-:W-:Y:S02]  /*2730*/  USEL UR6, UR48, UR4, !UP2 ;  /* 0x0000000430067287 */ /* 0x000fe4000d000000 */
[----:B-1----:R-:W-:Y:S01]  /*2740*/  UIMAD.WIDE.U32 UR10, UR5, UR8, URZ ;  /* 0x00000008050a72a5 */ /* 0x002fe2000f8e00ff */
[----:B------:R-:W-:Y:S01]  /*2750*/  UMOV UR4, UR19 ;  /* 0x0000001300047c82 */ /* 0x000fe20008000000 */
[----:B------:R-:W-:Y:S02]  /*2760*/  UIMAD.WIDE.U32 UR16, UR46, UR12, URZ ;  /* 0x0000000c2e1072a5 */ /* 0x000fe4000f8e00ff */
[----:B------:R-:W-:-:S03]  /*2770*/  UIMAD.WIDE.U32 UR18, UR6, UR8, URZ ;  /* 0x00000008061272a5 */ /* 0x000fc6000f8e00ff */
[----:B------:R-:W-:Y:S01]  /*2780*/  UMOV UR10, UR11 ;  /* 0x0000000b000a7c82 */ /* 0x000fe20008000000 */
[----:B------:R-:W-:Y:S02]  /*2790*/  USHF.R.U32.HI UR4, URZ, UR22, UR4 ;  /* 0x00000016ff047299 */ /* 0x000fe40008011604 */
[----:B------:R-:W-:Y:S01]  /*27a0*/  @UP3 USHF.R.U32.HI UR5, URZ, UR9, UR10 ;  /* 0x00000009ff053299 */ /* 0x000fe2000801160a */
[----:B------:R-:W-:Y:S01]  /*27b0*/  UMOV UR16, UR17 ;  /* 0x0000001100107c82 */ /* 0x000fe20008000000 */
[----:B------:R-:W-:Y:S01]  /*27c0*/  UMOV UR18, UR19 ;  /* 0x0000001300127c82 */ /* 0x000fe20008000000 */
[----:B------:R-:W-:Y:S02]  /*27d0*/  USHF.R.U32.HI UR13, URZ, UR13, UR16 ;  /* 0x0000000dff0d7299 */ /* 0x000fe40008011610 */
[----:B------:R-:W-:Y:S02]  /*27e0*/  USEL UR4, UR43, UR4, !UP0 ;  /* 0x000000042b047287 */ /* 0x000fe4000c000000 */
[----:B------:R-:W-:-:S02]  /*27f0*/  @UP3 USHF.R.U32.HI UR6, URZ, UR9, UR18 ;  /* 0x00000009ff063299 */ /* 0x000fc40008011612 */
[----:B------:R-:W-:Y:S02]  /*2800*/  UIMAD UR7, UR42, UR5, URZ ;  /* 0x000000052a0772a4 */ /* 0x000fe4000f8e02ff */
[----:B------:R-:W-:Y:S02]  /*2810*/  USEL UR5, UR46, UR13, !UP2 ;  /* 0x0000000d2e057287 */ /* 0x000fe4000d000000 */
[----:B------:R-:W-:Y:S02]  /*2820*/  UIMAD UR10, UR42, UR6, URZ ;  /* 0x000000062a0a72a4 */ /* 0x000fe4000f8e02ff */
[----:B------:R-:W-:Y:S02]  /*2830*/  UISETP.GE.AND UP0, UPT, UR4, UR7, UPT ;  /* 0x000000070400728c */ /* 0x000fe4000bf06270 */
[----:B------:R-:W-:Y:S02]  /*2840*/  UIMAD.WIDE.U32 UR12, UR4, UR8, URZ ;  /* 0x00000008040c72a5 */ /* 0x000fe4000f8e00ff */
[----:B------:R-:W-:-:S02]  /*2850*/  UISETP.GE.OR UP0, UPT, UR5, UR10, UP0 ;  /* 0x0000000a0500728c */ /* 0x000fc40008706670 */
        /* <DEDUP_REMOVED lines=19> */
.L_x_44:
[----:B------:R-:W2:Y:S02]  /*2990*/  LDCU UR4, c[0x0][0xb30] ;  /* 0x00016600ff0477ac */ /* 0x000ea40008000800 */
[----:B--2---:R-:W-:-:S09]  /*29a0*/  UISETP.NE.AND UP0, UPT, UR4, 0x1, UPT ;  /* 0x000000010400788c */ /* 0x004fd2000bf05270 */
[----:B------:R-:W-:Y:S05]  /*29b0*/  BRA.U UP0, `(.L_x_45) ;  /* 0x0000000100447547 */ /* 0x000fea000b800000 */
[----:B------:R-:W2:Y:S01]  /*29c0*/  LDCU.128 UR8, c[0x0][0xb10] ;  /* 0x00016200ff0877ac */ /* 0x000ea20008000c00 */
[----:B------:R-:W4:Y:S01]  /*29d0*/  LDCU UR12, c[0x0][0xb0c] ;  /* 0x00016180ff0c77ac */ /* 0x000f220008000800 */
[----:B------:R-:W1:Y:S01]  /*29e0*/  LDCU UR13, c[0x0][0xb20] ;  /* 0x00016400ff0d77ac */ /* 0x000e620008000800 */
[----:B--2---:R-:W-:Y:S02]  /*29f0*/  UIMAD.WIDE.U32 UR6, UR46, UR8, URZ ;  /* 0x000000082e0672a5 */ /* 0x004fe4000f8e00ff */
[----:B------:R-:W-:Y:S02]  /*2a00*/  UIMAD.WIDE.U32 UR4, UR43, UR11, URZ ;  /* 0x0000000b2b0472a5 */ /* 0x000fe4000f8e00ff */
[----:B----4-:R-:W-:Y:S02]  /*2a10*/  UISETP.NE.AND UP2, UPT, UR12, 0x1, UPT ;  /* 0x000000010c00788c */ /* 0x010fe4000bf45270 */
[----:B------:R-:W-:Y:S01]  /*2a20*/  UISETP.NE.AND UP0, UPT, UR10, 0x1, UPT ;  /* 0x000000010a00788c */ /* 0x000fe2000bf05270 */
[----:B------:R-:W-:-:S02]  /*2a30*/  UMOV UR6, UR7 ;  /* 0x0000000700067c82 */ /* 0x000fc40008000000 */
[----:B------:R-:W-:Y:S01]  /*2a40*/  UMOV UR4, UR5 ;  /* 0x0000000500047c82 */ /* 0x000fe20008000000 */
[----:B------:R-:W-:Y:S02]  /*2a50*/  USHF.R.U32.HI UR9, URZ, UR9, UR6 ;  /* 0x00000009ff097299 */ /* 0x000fe40008011606 */
[----:B-1----:R-:W-:Y:S02]  /*2a60*/  USHF.R.U32.HI UR4, URZ, UR13, UR4 ;  /* 0x0000000dff047299 */ /* 0x002fe40008011604 */
[----:B------:R-:W-:Y:S02]  /*2a70*/  USEL UR5, UR46, UR9, !UP2 ;  /* 0x000000092e057287 */ /* 0x000fe4000d000000 */
[----:B------:R-:W-:-:S04]  /*2a80*/  USEL UR4, UR43, UR4, !UP0 ;  /* 0x000000042b047287 */ /* 0x000fc8000c000000 */
[----:B------:R-:W-:Y:S02]  /*2a90*/  UIADD3 UR6, UPT, UPT, UR5, -UR4, URZ ;  /* 0x8000000405067290 */ /* 0x000fe4000fffe0ff */
[----:B------:R-:W-:Y:S02]  /*2aa0*/  UIADD3 UR4, UPT, UPT, -UR5, UR4, URZ ;  /* 0x0000000405047290 */ /* 0x000fe4000fffe1ff */
[----:B------:R-:W-:Y:S02]  /*2ab0*/  UIMAD UR43, UR6, UR10, UR43 ;  /* 0x0000000a062b72a4 */ /* 0x000fe4000f8e022b */
[----:B------:R-:W-:-:S12]  /*2ac0*/  UIMAD UR46, UR4, UR12, UR46 ;  /* 0x0000000c042e72a4 */ /* 0x000fd8000f8e022e */
.L_x_45:
[----:B------:R-:W-:Y:S01]  /*2ad0*/  VIADD R11, R11, 0x1 ;  /* 0x000000010b0b7836 */ /* 0x000fe20000000000 */
[----:B------:R-:W-:Y:S02]  /*2ae0*/  R2UR UR5, R51 ;  /* 0x00000000330572ca */ /* 0x000fe400000e0000 */
[----:B------:R-:W-:Y:S02]  /*2af0*/  R2UR UR4, R50 ;  /* 0x00000000320472ca */ /* 0x000fe400000e0000 */
[C---:B------:R-:W-:Y:S02]  /*2b00*/  ISETP.NE.AND P0, PT, R11.reuse, 0x2, PT ;  /* 0x000000020b00780c */ /* 0x040fe40003f05270 */
[----:B------:R-:W-:Y:S02]  /*2b10*/  PLOP3.LUT P2, PT, PT, PT, PT, 0x80, 0x8 ;  /* 0x000000000008781c */ /* 0x000fe40003f4f070 */
[----:B-1----:R-:W-:Y:S02]  /*2b20*/  SEL R0, RZ, 0x1, P0 ;  /* 0x00000001ff007807 */ /* 0x002fe40000000000 */
[----:B------:R-:W-:-:S02]  /*2b30*/  SEL R11, R11, RZ, P0 ;  /* 0x000000ff0b0b7207 */ /* 0x000fc40000000000 */
[----:B------:R-:W-:Y:S01]  /*2b40*/  LOP3.LUT R10, R10, R0, RZ, 0x3c, !PT ;  /* 0x000000000a0a7212 */ /* 0x000fe200078e3cff */
[----:B------:R-:W-:Y:S02]  /*2b50*/  UIADD3 UR20, UPT, UPT, UR46, UR5, URZ ;  /* 0x000000052e147290 */ /* 0x000fe4000fffe0ff */
[----:B------:R-:W-:Y:S01]  /*2b60*/  UIADD3 UR26, UPT, UPT, UR43, UR4, URZ ;  /* 0x000000042b1a7290 */ /* 0x000fe2000fffe0ff */
[----:B------:R-:W-:Y:S11]  /*2b70*/  BRA.U UP1, `(.L_x_46) ;  /* 0xffffffed01947547 */ /* 0x000ff6000b83ffff */
[----:B------:R-:W-:Y:S01]  /*2b80*/  UIADD3 UR21, UPT, UPT, UR21, 0x28, URZ ;  /* 0x0000002815157890 */ /* 0x000fe2000fffe0ff */
[----:B------:R-:W-:-:S03]  /*2b90*/  SHF.L.U32 R2, R12, 0x1f, RZ ;  /* 0x0000001f0c027819 */ /* 0x000fc600000006ff */
[----:B------:R-:W-:-:S09]  /*2ba0*/  ULEA UR4, UR29, UR21, 0x3 ;  /* 0x000000151d047291 */ /* 0x000fd2000f8e18ff */
[----:B------:R-:W1:Y:S02]  /*2bb0*/  SYNCS.PHASECHK.TRANS64.TRYWAIT P0, [UR4], R2 ;  /* 0x00000002ff0075a7 */ /* 0x000e640008001104 */
[----:B-1----:R-:W-:Y:S05]  /*2bc0*/  @!P0 BRA `(.L_x_47) ;  /* 0x0000005400a48947 */ /* 0x002fea0003800000 */
.L_x_143:
[----:B------:R-:W-:-:S04]  /*2bd0*/  UIADD3 UR4, UPT, UPT, UR29, 0x1, URZ ;  /* 0x000000011d047890 */ /* 0x000fc8000fffe0ff */
[----:B------:R-:W-:-:S04]  /*2be0*/  UISETP.NE.AND UP0, UPT, UR4, 0x5, UPT ;  /* 0x000000050400788c */ /* 0x000fc8000bf05270 */
[----:B------:R-:W-:Y:S02]  /*2bf0*/  USEL UR6, URZ, 0x1, UP0 ;  /* 0x00000001ff067887 */ /* 0x000fe40008000000 */
[----:B------:R-:W-:-:S04]  /*2c00*/  USEL UR4, UR4, URZ, UP0 ;  /* 0x000000ff04047287 */ /* 0x000fc80008000000 */
[----:B------:R-:W-:Y:S01]  /*2c10*/  ULEA UR5, UR4, UR21, 0x3 ;  /* 0x0000001504057291 */ /* 0x000fe2000f8e18ff */
[----:B-1----:R-:W-:-:S04]  /*2c20*/  LOP3.LUT R2, R12, UR6, RZ, 0x3c, !PT ;  /* 0x000000060c027c12 */ /* 0x002fc8000f8e3cff */
[----:B------:R-:W-:-:S04]  /*2c30*/  SHF.L.U32 R3, R2, 0x1f, RZ ;  /* 0x0000001f02037819 */ /* 0x000fc800000006ff */
[----:B------:R-:W1:Y:S02]  /*2c40*/  SYNCS.PHASECHK.TRANS64.TRYWAIT P0, [UR5], R3 ;  /* 0x00000003ff0075a7 */ /* 0x000e640008001105 */
[----:B-1----:R-:W-:Y:S05]  /*2c50*/  @!P0 BRA `(.L_x_48) ;  /* 0x0000005400988947 */ /* 0x002fea0003800000 */
.L_x_145:
[----:B------:R-:W-:-:S04]  /*2c60*/  UIADD3 UR4, UPT, UPT, UR4, 0x1, URZ ;  /* 0x0000000104047890 */ /* 0x000fc8000fffe0ff */
[----:B------:R-:W-:-:S04]  /*2c70*/  UISETP.NE.AND UP0, UPT, UR4, 0x5, UPT ;  /* 0x000000050400788c */ /* 0x000fc8000bf05270 */
[----:B------:R-:W-:Y:S02]  /*2c80*/  USEL UR6, URZ, 0x1, UP0 ;  /* 0x00000001ff067887 */ /* 0x000fe40008000000 */
[----:B------:R-:W-:-:S04]  /*2c90*/  USEL UR4, UR4, URZ, UP0 ;  /* 0x000000ff04047287 */ /* 0x000fc80008000000 */
[----:B------:R-:W-:Y:S01]  /*2ca0*/  ULEA UR5, UR4, UR21, 0x3 ;  /* 0x0000001504057291 */ /* 0x000fe2000f8e18ff */
[----:B------:R-:W-:-:S04]  /*2cb0*/  LOP3.LUT R2, R2, UR6, RZ, 0x3c, !PT ;  /* 0x0000000602027c12 */ /* 0x000fc8000f8e3cff */
[----:B-1----:R-:W-:-:S04]  /*2cc0*/  SHF.L.U32 R3, R2, 0x1f, RZ ;  /* 0x0000001f02037819 */ /* 0x002fc800000006ff */
[----:B------:R-:W1:Y:S02]  /*2cd0*/  SYNCS.PHASECHK.TRANS64.TRYWAIT P0, [UR5], R3 ;  /* 0x00000003ff0075a7 */ /* 0x000e640008001105 */
[----:B-1----:R-:W-:Y:S05]  /*2ce0*/  @!P0 BRA `(.L_x_49) ;  /* 0x00000054008c8947 */ /* 0x002fea0003800000 */
.L_x_147:
        /* <DEDUP_REMOVED lines=9> */
.L_x_149:
[----:B------:R-:W-:-:S04]  /*2d80*/  UIADD3 UR4, UPT, UPT, UR4, 0x1, URZ ;  /* 0x0000000104047890 */ /* 0x000fc8000fffe0ff */
[----:B------:R-:W-:-:S04]  /*2d90*/  UISETP.NE.AND UP0, UPT, UR4, 0x5, UPT ;  /* 0x000000050400788c */ /* 0x000fc8000bf05270 */
[----:B------:R-:W-:Y:S02]  /*2da0*/  USEL UR5, URZ, 0x1, UP0 ;  /* 0x00000001ff057887 */ /* 0x000fe40008000000 */
[----:B------:R-:W-:-:S04]  /*2db0*/  USEL UR4, UR4, URZ, UP0 ;  /* 0x000000ff04047287 */ /* 0x000fc80008000000 */
[----:B------:R-:W-:Y:S01]  /*2dc0*/  ULEA UR4, UR4, UR21, 0x3 ;  /* 0x0000001504047291 */ /* 0x000fe2000f8e18ff */
[----:B------:R-:W-:-:S04]  /*2dd0*/  LOP3.LUT R2, R2, UR5, RZ, 0x3c, !PT ;  /* 0x0000000502027c12 */ /* 0x000fc8000f8e3cff */
[----:B------:R-:W-:Y:S01]  /*2de0*/  SHF.L.U32 R2, R2, 0x1f, RZ ;  /* 0x0000001f02027819 */ /* 0x000fe200000006ff */
[----:B-1----:R-:W-:-:S07]  /*2df0*/  IMAD.U32 R0, RZ, RZ, UR4 ;  /* 0x00000004ff007e24 */ /* 0x002fce000f8e00ff */
.L_x_51:
[----:B-1----:R1:W2:Y:S02]  /*2e00*/  SYNCS.PHASECHK.TRANS64.TRYWAIT P0, [R0+URZ], R2 ;  /* 0x00000002000075a7 */ /* 0x0022a400080011ff */
[----:B--2---:R-:W-:Y:S05]  /*2e10*/  @!P0 NANOSLEEP.SYNCS 0x989680 ;  /* 0x009896800000895d */ /* 0x004fea0003900000 */
[----:B------:R-:W2:Y:S02]  /*2e20*/  @!P0 SYNCS.PHASECHK.TRANS64 P0, [R0+URZ], R2 ;  /* 0x00000002000085a7 */ /* 0x000ea400080010ff */
[----:B--2---:R-:W-:Y:S05]  /*2e30*/  @P0 EXIT ;  /* 0x000000000000094d */ /* 0x004fea0003800000 */
[----:B------:R-:W-:Y:S05]  /*2e40*/  BRA `(.L_x_51) ;  /* 0xfffffffc00ec7947 */ /* 0x000fea000383ffff */
.L_x_22:
[----:B------:R-:W-:-:S04]  /*2e50*/  UISETP.NE.AND UP0, UPT, UR55, URZ, UPT ;  /* 0x000000ff3700728c */ /* 0x000fc8000bf05270 */
[----:B------:R-:W-:-:S09]  /*2e60*/  UISETP.NE.OR UP0, UPT, UR18, 0x1, UP0 ;  /* 0x000000011200788c */ /* 0x000fd20008705670 */
[----:B------:R-:W-:Y:S05]  /*2e70*/  BRA.U UP0, `(.L_x_52) ;  /* 0x0000000500487547 */ /* 0x000fea000b800000 */
[----:B------:R-:W-:Y:S01]  /*2e80*/  ISETP.GE.U32.AND P2, PT, R3, 0x4, PT ;  /* 0x000000040300780c */ /* 0x000fe20003f46070 */
[----:B------:R-:W-:Y:S01]  /*2e90*/  IMAD.MOV.U32 R12, RZ, RZ, 0x1 ;  /* 0x00000001ff0c7424 */ /* 0x000fe200078e00ff */
[----:B------:R-:W-:Y:S02]  /*2ea0*/  CS2R R10, SRZ ;  /* 0x00000000000a7805 */ /* 0x000fe4000001ff00 */
[----:B------:R-:W-:Y:S01]  /*2eb0*/  CS2R R8, SRZ ;  /* 0x0000000000087805 */ /* 0x000fe2000001ff00 */
[----:B------:R-:W-:Y:S01]  /*2ec0*/  UMOV UR6, 0x400 ;  /* 0x0000040000067882 */ /* 0x000fe20000000000 */
[----:B------:R-:W-:Y:S01]  /*2ed0*/  UMOV UR5, URZ ;  /* 0x000000ff00057c82 */ /* 0x000fe20008000000 */
[----:B------:R-:W-:-:S12]  /*2ee0*/  ULEA UR6, UR55, UR6, 0x18 ;  /* 0x0000000637067291 */ /* 0x000fd8000f8ec0ff */
.L_x_56:
[----:B------:R-:W-:Y:S02]  /*2ef0*/  LEA R0, R8, UR6, 0x3 ;  /* 0x0000000608007c11 */ /* 0x000fe4000f8e18ff */
[----:B------:R-:W-:-:S03]  /*2f00*/  SHF.L.U32 R4, R9, 0x1f, RZ ;  /* 0x0000001f09047819 */ /* 0x000fc600000006ff */
[----:B------:R-:W-:Y:S01]  /*2f10*/  VIADD R5, R0, 0x100 ;  /* 0x0000010000057836 */ /* 0x000fe20000000000 */
[----:B------:R-:W1:Y:S02]  /*2f20*/  SYNCS.PHASECHK.TRANS64.TRYWAIT P0, [R0+URZ+0xf0], R4 ;  /* 0x0000f004000075a7 */ /* 0x000e6400080011ff */
[----:B-1----:R-:W-:Y:S05]  /*2f30*/  @!P0 BRA `(.L_x_53) ;  /* 0x0000005400288947 */ /* 0x002fea0003800000 */
.L_x_150:
[----:B------:R-:W-:Y:S01]  /*2f40*/  ULEA UR4, UR5, UR6, 0x3 ;  /* 0x0000000605047291 */ /* 0x000fe2000f8e18ff */
[----:B-1----:R-:W-:Y:S01]  /*2f50*/  PRMT R0, RZ, 0x654, R5 ;  /* 0x00000654ff007816 */ /* 0x002fe20000000005 */
[----:B------:R-:W-:Y:S01]  /*2f60*/  @!P2 IMAD.MOV.U32 R4, RZ, RZ, 0x10 ;  /* 0x00000010ff04a424 */ /* 0x000fe200078e00ff */
[----:B------:R-:W-:Y:S01]  /*2f70*/  SHF.L.U32 R5, R12, 0x1f, RZ ;  /* 0x0000001f0c057819 */ /* 0x000fe200000006ff */
[----:B------:R-:W-:Y:S01]  /*2f80*/  UIADD3 UR7, UPT, UPT, UR4, 0x90, URZ ;  /* 0x0000009004077890 */ /* 0x000fe2000fffe0ff */
[----:B------:R1:W-:Y:S05]  /*2f90*/  SYNCS.ARRIVE.TRANS64.RED.A1T0 RZ, [R0+URZ], RZ ;  /* 0x000000ff00ff79a7 */ /* 0x0003ea00081004ff */
[----:B------:R-:W-:Y:S01]  /*2fa0*/  IMAD.U32 R6, RZ, RZ, UR7 ;  /* 0x00000007ff067e24 */ /* 0x000fe2000f8e00ff */
[----:B------:R-:W2:Y:S04]  /*2fb0*/  SYNCS.PHASECHK.TRANS64.TRYWAIT P0, [UR4+0xa0], R5 ;  /* 0x0000a005ff0075a7 */ /* 0x000ea80008001104 */
[----:B------:R-:W-:Y:S01]  /*2fc0*/  PRMT R6, R3, 0x654, R6 ;  /* 0x0000065403067816 */ /* 0x000fe20000000006 */
[----:B-12---:R-:W-:Y:S06]  /*2fd0*/  @!P0 BRA `(.L_x_54) ;  /* 0x0000005400148947 */ /* 0x006fec0003800000 */
.L_x_152:
[----:B------:R-:W-:Y:S01]  /*2fe0*/  ULEA UR8, UR5, UR6, 0x4 ;  /* 0x0000000605087291 */ /* 0x000fe2000f8e20ff */
[----:B------:R-:W-:Y:S01]  /*2ff0*/  SEL R2, R6, R2, !P2 ;  /* 0x0000000206027207 */ /* 0x000fe20005000000 */
[----:B------:R-:W-:Y:S01]  /*3000*/  UIADD3 UR9, UPT, UPT, UR4, 0x90, URZ ;  /* 0x0000009004097890 */ /* 0x000fe2000fffe0ff */
[----:B-1----:R-:W-:Y:S01]  /*3010*/  LEA R0, R11, UR6, 0x3 ;  /* 0x000000060b007c11 */ /* 0x002fe2000f8e18ff */
[----:B------:R-:W-:Y:S01]  /*3020*/  UIADD3 UR8, UPT, UPT, UR8, 0x120, URZ ;  /* 0x0000012008087890 */ /* 0x000fe2000fffe0ff */
[----:B------:R1:W-:Y:S01]  /*3030*/  @!P2 SYNCS.ARRIVE.TRANS64.RED RZ, [R2+URZ], R4 ;  /* 0x0000000402ffa9a7 */ /* 0x0003e200080004ff */
[----:B------:R-:W-:Y:S01]  /*3040*/  UIADD3 UR4, UPT, UPT, UR5, 0x1, URZ ;  /* 0x0000000105047890 */ /* 0x000fe2000fffe0ff */
[----:B------:R-:W-:-:S03]  /*3050*/  VIADD R8, R8, 0x1 ;  /* 0x0000000108087836 */ /* 0x000fc60000000000 */
[----:B------:R-:W-:Y:S02]  /*3060*/  UISETP.NE.AND UP0, UPT, UR4, 0x2, UPT ;  /* 0x000000020400788c */ /* 0x000fe4000bf05270 */
[----:B------:R-:W-:Y:S01]  /*3070*/  ISETP.NE.AND P0, PT, R8, 0x2, PT ;  /* 0x000000020800780c */ /* 0x000fe20003f05270 */
[----:B------:R-:W-:Y:S06]  /*3080*/  UGETNEXTWORKID.BROADCAST [UR8], [UR9] ;  /* 0x00000000080073ca */ /* 0x000fec0008000100 */
[----:B------:R-:W-:Y:S02]  /*3090*/  USEL UR7, URZ, 0x1, UP0 ;  /* 0x00000001ff077887 */ /* 0x000fe40008000000 */
[----:B------:R-:W-:-:S04]  /*30a0*/  USEL UR5, UR4, URZ, UP0 ;  /* 0x000000ff04057287 */ /* 0x000fc80008000000 */
[----:B------:R-:W-:Y:S02]  /*30b0*/  LOP3.LUT R12, R12, UR7, RZ, 0x3c, !PT ;  /* 0x000000070c0c7c12 */ /* 0x000fe4000f8e3cff */
[----:B-1----:R-:W-:-:S04]  /*30c0*/  SHF.L.U32 R4, R10, 0x1f, RZ ;  /* 0x0000001f0a047819 */ /* 0x002fc800000006ff */
[----:B------:R-:W1:Y:S02]  /*30d0*/  SYNCS.PHASECHK.TRANS64.TRYWAIT P1, [R0+URZ+0x90], R4 ;  /* 0x00009004000075a7 */ /* 0x000e6400080211ff */
[----:B-1----:R-:W-:Y:S05]  /*30e0*/  @!P1 BRA `(.L_x_55) ;  /* 0x0000005000e89947 */ /* 0x002fea0003800000 */
.L_x_153:
[C---:B-1----:R-:W-:Y:S01]  /*30f0*/  LEA R4, R11.reuse, UR6, 0x4 ;  /* 0x000000060b047c11 */ /* 0x042fe2000f8e20ff */
[----:B------:R-:W-:Y:S01]  /*3100*/  VIADD R0, R0, 0xa0 ;  /* 0x000000a000007836 */ /* 0x000fe20000000000 */
[----:B------:R-:W-:Y:S01]  /*3110*/  SEL R8, R8, RZ, P0 ;  /* 0x000000ff08087207 */ /* 0x000fe20000000000 */
[----:B------:R-:W-:-:S03]  /*3120*/  VIADD R11, R11, 0x1 ;  /* 0x000000010b0b7836 */ /* 0x000fc60000000000 */
[----:B------:R-:W1:Y:S01]  /*3130*/  LDS.128 R4, [R4+0x120] ;  /* 0x0001200004047984 */ /* 0x000e620000000c00 */
[----:B------:R-:W-:Y:S02]  /*3140*/  PRMT R0, RZ, 0x654, R0 ;  /* 0x00000654ff007816 */ /* 0x000fe40000000000 */
[C---:B------:R-:W-:Y:S01]  /*3150*/  ISETP.NE.AND P1, PT, R11.reuse, 0x2, PT ;  /* 0x000000020b00780c */ /* 0x040fe20003f25270 */
[----:B------:R-:W-:Y:S01]  /*3160*/  @!PT LDS RZ, [RZ] ;  /* 0x00000000fffff984 */ /* 0x000fe20000000800 */
[----:B------:R-:W-:Y:S01]  /*3170*/  @!PT LDS RZ, [RZ] ;  /* 0x00000000fffff984 */ /* 0x000fe20000000800 */
[----:B------:R-:W-:Y:S01]  /*3180*/  @!PT LDS RZ, [RZ] ;  /* 0x00000000fffff984 */ /* 0x000fe20000000800 */
[----:B------:R-:W-:Y:S01]  /*3190*/  @!PT LDS RZ, [RZ] ;  /* 0x00000000fffff984 */ /* 0x000fe20000000800 */
[----:B------:R2:W-:Y:S06]  /*31a0*/  MEMBAR.ALL.CTA ;  /* 0x0000000000007992 */ /* 0x0005ec0000008000 */
[----:B--2---:R-:W2:Y:S01]  /*31b0*/  FENCE.VIEW.ASYNC.S ;  /* 0x00000000000073c6 */ /* 0x004ea20000000000 */
[----:B------:R-:W-:Y:S01]  /*31c0*/  SEL R11, R11, RZ, P1 ;  /* 0x000000ff0b0b7207 */ /* 0x000fe20000800000 */
[----:B--2---:R2:W-:Y:S01]  /*31d0*/  SYNCS.ARRIVE.TRANS64.RED.A1T0 RZ, [R0+URZ], RZ ;  /* 0x000000ff00ff79a7 */ /* 0x0045e200081004ff */
[----:B-1----:R-:W-:-:S02]  /*31e0*/  LOP3.LUT P3, RZ, R6, 0x1, RZ, 0xc0, !PT ;  /* 0x0000000106ff7812 */ /* 0x002fc4000786c0ff */
[----:B------:R-:W-:-:S04]  /*31f0*/  SEL R4, RZ, 0x1, P1 ;  /* 0x00000001ff047807 */ /* 0x000fc80000800000 */
[----:B------:R-:W-:Y:S02]  /*3200*/  LOP3.LUT R10, R10, R4, RZ, 0x3c, !PT ;  /* 0x000000040a0a7212 */ /* 0x000fe400078e3cff */
[----:B--2---:R-:W-:-:S04]  /*3210*/  SEL R0, RZ, 0x1, P0 ;  /* 0x00000001ff007807 */ /* 0x004fc80000000000 */
[----:B------:R-:W-:Y:S01]  /*3220*/  LOP3.LUT R9, R9, R0, RZ, 0x3c, !PT ;  /* 0x0000000009097212 */ /* 0x000fe200078e3cff */
[----:B------:R-:W-:Y:S06]  /*3230*/  @P3 BRA `(.L_x_56) ;  /* 0xfffffffc002c3947 */ /* 0x000fec000383ffff */
[----:B------:R-:W-:Y:S01]  /*3240*/  ULEA UR4, UR5, UR6, 0x3 ;  /* 0x0000000605047291 */ /* 0x000fe2000f8e18ff */
[----:B------:R-:W-:-:S08]  /*3250*/  SHF.L.U32 R2, R12, 0x1f, RZ ;  /* 0x0000001f0c027819 */ /* 0x000fd000000006ff */
[----:B------:R-:W1:Y:S02]  /*3260*/  SYNCS.PHASECHK.TRANS64 P0, [UR4+0xa0], R2 ;  /* 0x0000a002ff0075a7 */ /* 0x000e640008001004 */
[----:B-1----:R-:W-:Y:S05]  /*3270*/  @P0 BRA `(.L_x_57) ;  /* 0x0000000000080947 */ /* 0x002fea0003800000 */
[----:B------:R-:W1:Y:S02]  /*3280*/  SYNCS.PHASECHK.TRANS64.TRYWAIT P0, [UR4+0xa0], R2 ;  /* 0x0000a002ff0075a7 */ /* 0x000e640008001104 */
[----:B-1----:R-:W-:Y:S05]  /*3290*/  @!P0 BRA `(.L_x_58) ;  /* 0x0000005000908947 */ /* 0x002fea0003800000 */
.L_x_57:
[----:B------:R-:W-:-:S04]  /*32a0*/  UIADD3 UR7, UPT, UPT, UR5, 0x1, URZ ;  /* 0x0000000105077890 */ /* 0x000fc8000fffe0ff */
[----:B------:R-:W-:-:S04]  /*32b0*/  UISETP.NE.AND UP0, UPT, UR7, 0x2, UPT ;  /* 0x000000020700788c */ /* 0x000fc8000bf05270 */
[----:B------:R-:W-:Y:S02]  /*32c0*/  USEL UR8, URZ, 0x1, UP0 ;  /* 0x00000001ff087887 */ /* 0x000fe40008000000 */
[----:B------:R-:W-:-:S04]  /*32d0*/  USEL UR7, UR7, URZ, UP0 ;  /* 0x000000ff07077287 */ /* 0x000fc80008000000 */
[----:B------:R-:W-:Y:S01]  /*32e0*/  ULEA UR7, UR7, UR6, 0x3 ;  /* 0x0000000607077291 */ /* 0x000fe2000f8e18ff */
[----:B-1----:R-:W-:-:S04]  /*32f0*/  LOP3.LUT R2, R12, UR8, RZ, 0x3c, !PT ;  /* 0x000000080c027c12 */ /* 0x002fc8000f8e3cff */
[----:B------:R-:W-:-:S04]  /*3300*/  SHF.L.U32 R0, R2, 0x1f, RZ ;  /* 0x0000001f02007819 */ /* 0x000fc800000006ff */
[----:B------:R-:W1:Y:S02]  /*3310*/  SYNCS.PHASECHK.TRANS64 P0, [UR7+0xa0], R0 ;  /* 0x0000a000ff0075a7 */ /* 0x000e640008001007 */
[----:B-1----:R-:W-:Y:S05]  /*3320*/  @P0 EXIT ;  /* 0x000000000000094d */ /* 0x002fea0003800000 */
[----:B------:R-:W-:Y:S02]  /*3330*/  SHF.L.U32 R2, R2, 0x1f, RZ ;  /* 0x0000001f02027819 */ /* 0x000fe400000006ff */
[----:B------:R-:W-:-:S07]  /*3340*/  MOV R0, UR7 ;  /* 0x0000000700007c02 */ /* 0x000fce0008000f00 */
.L_x_59:
[----:B-1----:R1:W2:Y:S02]  /*3350*/  SYNCS.PHASECHK.TRANS64.TRYWAIT P0, [R0+URZ+0xa0], R2 ;  /* 0x0000a002000075a7 */ /* 0x0022a400080011ff */
[----:B--2---:R-:W-:Y:S05]  /*3360*/  @!P0 NANOSLEEP.SYNCS 0x989680 ;  /* 0x009896800000895d */ /* 0x004fea0003900000 */
[----:B------:R-:W2:Y:S02]  /*3370*/  @!P0 SYNCS.PHASECHK.TRANS64 P0, [R0+URZ+0xa0], R2 ;  /* 0x0000a002000085a7 */ /* 0x000ea400080010ff */
[----:B--2---:R-:W-:Y:S05]  /*3380*/  @P0 EXIT ;  /* 0x000000000000094d */ /* 0x004fea0003800000 */
[----:B------:R-:W-:Y:S05]  /*3390*/  BRA `(.L_x_59) ;  /* 0xfffffffc00ec7947 */ /* 0x000fea000383ffff */
.L_x_52:
[----:B------:R-:W-:Y:S05]  /*33a0*/  BRA.U UP4, `(.L_x_60) ;  /* 0x0000001504487547 */ /* 0x000fea000b800000 */
[----:B------:R-:W-:Y:S01]  /*33b0*/  UMOV UR4, 0x40 ;  /* 0x0000004000047882 */ /* 0x000fe20000000000 */
[----:B------:R-:W-:Y:S01]  /*33c0*/  NOP ;  /* 0x0000000000007918 */ /* 0x000fe20000000000 */
[----:B------:R-:W-:Y:S01]  /*33d0*/  ULEA UR5, UR55, UR4, 0x18 ;  /* 0x0000000437057291 */ /* 0x000fe2000f8ec0ff */
[----:B------:R-:W-:Y:S02]  /*33e0*/  UMOV UR6, 0x400 ;  /* 0x0000040000067882 */ /* 0x000fe40000000000 */
[----:B------:R-:W-:-:S06]  /*33f0*/  ULEA UR6, UR55, UR6, 0x18 ;  /* 0x0000000637067291 */ /* 0x000fcc000f8ec0ff */
[----:B------:R-:W1:Y:S02]  /*3400*/  LDS.U8 R3, [UR5+0x1c] ;  /* 0x00001c05ff037984 */ /* 0x000e640008000000 */
[----:B-1----:R-:W-:-:S13]  /*3410*/  ISETP.NE.AND P0, PT, R3, RZ, PT ;  /* 0x000000ff0300720c */ /* 0x002fda0003f05270 */
[----:B------:R-:W-:Y:S05]  /*3420*/  @P0 BRA `(.L_x_61) ;  /* 0x0000000400080947 */ /* 0x000fea0003800000 */
[----:B------:R-:W-:Y:S02]  /*3430*/  UISETP.NE.U32.AND UP1, UPT, UR68, 0x1, UPT ;  /* 0x000000014400788c */ /* 0x000fe4000bf25070 */
[----:B------:R-:W-:-:S07]  /*3440*/  UIADD3 UR7, UPT, UPT, UR5, 0x8, URZ ;  /* 0x0000000805077890 */ /* 0x000fce000fffe0ff */
[----:B------:R-:W-:Y:S05]  /*3450*/  BRA.U !UP1, `(.L_x_62) ;  /* 0x00000001099c7547 */ /* 0x000fea000b800000 */
[----:B------:R-:W-:Y:S01]  /*3460*/  ELECT P0, URZ, PT ;  /* 0x0000000000ff782f */ /* 0x000fe20003800000 */
[----:B------:R-:W-:-:S12]  /*3470*/  BSSY B0, `(.L_x_62) ;  /* 0x0000025000007945 */ /* 0x000fd80003800000 */
[----:B------:R-:W-:Y:S05]  /*3480*/  @!P0 BRA `(.L_x_63) ;  /* 0x00000000008c8947 */ /* 0x000fea0003800000 */
[----:B------:R-:W-:-:S05]  /*3490*/  UMOV UR4, 0x10 ;  /* 0x0000001000047882 */ /* 0x000fca0000000000 */
[----:B------:R-:W-:Y:S04]  /*34a0*/  DEPBAR.LE SB1, 0x36 ;  /* 0x00009d800000791a */ /* 0x000fe80000000000 */
[----:B------:R-:W1:Y:S02]  /*34b0*/  UTCATOMSWS.2CTA.FIND_AND_SET.ALIGN UP0, UR4, UR4 ;  /* 0x00000004000475e3 */ /* 0x000e640008200800 */
[----:B-1----:R-:W-:Y:S01]  /*34c0*/  MOV R10, UR4 ;  /* 0x00000004000a7c02 */ /* 0x002fe20008000f00 */
[----:B------:R-:W-:Y:S06]  /*34d0*/  BRA.U UP0, `(.L_x_64) ;  /* 0x0000000100187547 */ /* 0x000fec000b800000 */
.L_x_65:
[----:B------:R-:W-:Y:S05]  /*34e0*/  NANOSLEEP 0x64 ;  /* 0x000000640000795d */ /* 0x000fea0003800000 */
[----:B------:R-:W-:-:S05]  /*34f0*/  UMOV UR4, 0x10 ;  /* 0x0000001000047882 */ /* 0x000fca0000000000 */
[----:B------:R-:W-:Y:S04]  /*3500*/  DEPBAR.LE SB1, 0x36 ;  /* 0x00009d800000791a */ /* 0x000fe80000000000 */
[----:B------:R-:W1:Y:S02]  /*3510*/  UTCATOMSWS.2CTA.FIND_AND_SET.ALIGN UP0, UR4, UR4 ;  /* 0x00000004000475e3 */ /* 0x000e640008200800 */
[----:B-1----:R-:W-:Y:S01]  /*3520*/  MOV R10, UR4 ;  /* 0x00000004000a7c02 */ /* 0x002fe20008000f00 */
[----:B------:R-:W-:Y:S05]  /*3530*/  BRA.U !UP0, `(.L_x_65) ;  /* 0xfffffffd08e87547 */ /* 0x000fea000b83ffff */
.L_x_64:
[----:B------:R-:W1:Y:S01]  /*3540*/  LDS R6, [UR5+0x10] ;  /* 0x00001005ff067984 */ /* 0x000e620008000800 */
[----:B------:R-:W-:Y:S01]  /*3550*/  IMAD.U32 R3, RZ, RZ, UR6 ;  /* 0x00000006ff037e24 */ /* 0x000fe2000f8e00ff */
[----:B------:R-:W-:-:S03]  /*3560*/  MOV R4, UR69 ;  /* 0x0000004500047c02 */ /* 0x000fc60008000f00 */
[----:B------:R-:W-:Y:S01]  /*3570*/  VIADD R3, R3, 0x140 ;  /* 0x0000014003037836 */ /* 0x000fe20000000000 */
[----:B-1----:R-:W-:-:S04]  /*3580*/  SHF.L.U32 R6, R6, 0x1f, RZ ;  /* 0x0000001f06067819 */ /* 0x002fc800000006ff */
[----:B------:R-:W1:Y:S02]  /*3590*/  SYNCS.PHASECHK.TRANS64.TRYWAIT P0, [UR5+0x8], R6 ;  /* 0x00000806ff0075a7 */ /* 0x000e640008001105 */
[----:B-1----:R-:W-:Y:S05]  /*35a0*/  @P0 BRA `(.L_x_66) ;  /* 0x0000000000080947 */ /* 0x002fea0003800000 */
[----:B------:R-:W1:Y:S02]  /*35b0*/  SYNCS.PHASECHK.TRANS64.TRYWAIT P0, [UR5+0x8], R6 ;  /* 0x00000806ff0075a7 */ /* 0x000e640008001105 */
[----:B-1----:R-:W-:Y:S05]  /*35c0*/  @!P0 BRA `(.L_x_67) ;  /* 0x0000004c00dc8947 */ /* 0x002fea0003800000 */
.L_x_66:
[----:B------:R-:W-:Y:S01]  /*35d0*/  PRMT R4, R4, 0x654, R3 ;  /* 0x0000065404047816 */ /* 0x000fe20000000003 */
[----:B------:R-:W-:Y:S01]  /*35e0*/  HFMA2 R3, -RZ, RZ, 0, 5.9604644775390625e-08 ;  /* 0x00000001ff037431 */ /* 0x000fe200000001ff */
[----:B------:R-:W-:Y:S01]  /*35f0*/  UPRMT UR4, UR69, 0x654, UR7 ;  /* 0x0000065445047896 */ /* 0x000fe20008000007 */
[----:B------:R-:W-:Y:S02]  /*3600*/  IMAD.MOV.U32 R8, RZ, RZ, 0xffff ;  /* 0x0000ffffff087424 */ /* 0x000fe400078e00ff */
[----:B-1----:R-:W-:Y:S02]  /*3610*/  IMAD.MOV.U32 R6, RZ, RZ, 0x4 ;  /* 0x00000004ff067424 */ /* 0x002fe400078e00ff */
[----:B------:R-:W-:Y:S01]  /*3620*/  IMAD.SHL.U32 R9, R10, 0x20, RZ ;  /* 0x000000200a097824 */ /* 0x000fe200078e00ff */
[----:B------:R-:W-:Y:S02]  /*3630*/  MOV R5, UR4 ;  /* 0x0000000400057c02 */ /* 0x000fe40008000f00 */
[-C--:B------:R-:W-:Y:S01]  /*3640*/  SHF.L.U32 R8, R8, R10.reuse, RZ ;  /* 0x0000000a08087219 */ /* 0x080fe200000006ff */
[----:B------:R1:W-:Y:S01]  /*3650*/  SYNCS.ARRIVE.TRANS64.RED RZ, [UR4], R6 ;  /* 0x00000006ffff79a7 */ /* 0x0003e20008000404 */
[----:B------:R-:W-:Y:S01]  /*3660*/  SHF.L.U32 R7, R3, R10, RZ ;  /* 0x0000000a03077219 */ /* 0x000fe200000006ff */
[----:B------:R1:W-:Y:S04]  /*3670*/  STS [UR6+0x140], R9 ;  /* 0x00014009ff007988 */ /* 0x0003e80008000806 */
[----:B------:R1:W-:Y:S04]  /*3680*/  STAS [R4.64], R10 ;  /* 0x0000000a04007dbd */ /* 0x0003e8000c0008ff */
[----:B------:R1:W-:Y:S04]  /*3690*/  ATOMS.OR RZ, [UR5+0x14], R8 ;  /* 0x00001408ffff798c */ /* 0x0003e8000b000005 */
[----:B------:R1:W-:Y:S04]  /*36a0*/  ATOMS.OR RZ, [UR5+0x18], R7 ;  /* 0x00001807ffff798c */ /* 0x0003e8000b000005 */
[----:B------:R1:W-:Y:S02]  /*36b0*/  ATOMS.XOR RZ, [UR5+0x10], R3 ;  /* 0x00001003ffff798c */ /* 0x0003e4000b800005 */
.L_x_63:
[----:B------:R-:W-:Y:S05]  /*36c0*/  BSYNC B0 ;  /* 0x0000000000007941 */ /* 0x000fea0003800000 */
.L_x_62:
[----:B------:R-:W-:Y:S05]  /*36d0*/  BRA.U UP1, `(.L_x_68) ;  /* 0x00000001016c7547 */ /* 0x000fea000b800000 */
[----:B------:R-:W-:-:S03]  /*36e0*/  UMOV UR4, 0xffffffff ;  /* 0xffffffff00047882 */ /* 0x000fc60000000000 */
[----:B------:R-:W-:Y:S05]  /*36f0*/  BRA.DIV UR4, `(.L_x_69) ;  /* 0x0000004e04a87947 */ /* 0x000fea000b800000 */
[----:B------:R-:W-:-:S13]  /*3700*/  ELECT P6, URZ, PT ;  /* 0x0000000000ff782f */ /* 0x000fda00038c0000 */
.L_x_157:
[----:B------:R-:W-:Y:S05]  /*3710*/  @!P6 BRA `(.L_x_68) ;  /* 0x00000000005ce947 */ /* 0x000fea0003800000 */
[----:B-1----:R-:W1:Y:S02]  /*3720*/  LDS R4, [UR5+0x10] ;  /* 0x00001005ff047984 */ /* 0x002e640008000800 */
[----:B-1----:R-:W-:-:S04]  /*3730*/  SHF.L.U32 R4, R4, 0x1f, RZ ;  /* 0x0000001f04047819 */ /* 0x002fc800000006ff */
[----:B------:R-:W1:Y:S02]  /*3740*/  SYNCS.PHASECHK.TRANS64.TRYWAIT P0, [UR5+0x8], R4 ;  /* 0x00000804ff0075a7 */ /* 0x000e640008001105 */
[----:B-1----:R-:W-:Y:S05]  /*3750*/  @P0 BRA `(.L_x_70) ;  /* 0x0000000000080947 */ /* 0x002fea0003800000 */
[----:B------:R-:W1:Y:S02]  /*3760*/  SYNCS.PHASECHK.TRANS64.TRYWAIT P0, [UR5+0x8], R4 ;  /* 0x00000804ff0075a7 */ /* 0x000e640008001105 */
[----:B-1----:R-:W-:Y:S05]  /*3770*/  @!P0 BRA `(.L_x_71) ;  /* 0x0000004c00a88947 */ /* 0x002fea0003800000 */
.L_x_70:
[----:B------:R-:W2:Y:S01]  /*3780*/  LDS R6, [UR6+0x140] ;  /* 0x00014006ff067984 */ /* 0x000ea20008000800 */
[----:B-1----:R-:W-:Y:S02]  /*3790*/  HFMA2 R3, -RZ, RZ, 0, 5.9604644775390625e-08 ;  /* 0x00000001ff037431 */ /* 0x002fe400000001ff */
[----:B------:R-:W-:Y:S01]  /*37a0*/  IMAD.MOV.U32 R4, RZ, RZ, 0xffff ;  /* 0x0000ffffff047424 */ /* 0x000fe200078e00ff */
[----:B------:R-:W-:Y:S01]  /*37b0*/  UPRMT UR4, UR69, 0x654, UR7 ;  /* 0x0000065445047896 */ /* 0x000fe20008000007 */
[----:B--2---:R-:W-:-:S03]  /*37c0*/  IMAD.SHL.U32 R5, R6, 0x20, RZ ;  /* 0x0000002006057824 */ /* 0x004fc600078e00ff */
[-C--:B------:R-:W-:Y:S02]  /*37d0*/  SHF.L.U32 R4, R4, R6.reuse, RZ ;  /* 0x0000000604047219 */ /* 0x080fe400000006ff */
[----:B------:R-:W-:Y:S01]  /*37e0*/  SHF.L.U32 R6, R3, R6, RZ ;  /* 0x0000000603067219 */ /* 0x000fe200000006ff */
[----:B------:R2:W-:Y:S04]  /*37f0*/  STS [UR6+0x140], R5 ;  /* 0x00014005ff007988 */ /* 0x0005e80008000806 */
[----:B------:R2:W-:Y:S04]  /*3800*/  ATOMS.OR RZ, [UR5+0x14], R4 ;  /* 0x00001404ffff798c */ /* 0x0005e8000b000005 */
[----:B------:R2:W-:Y:S01]  /*3810*/  ATOMS.OR RZ, [UR5+0x18], R6 ;  /* 0x00001806ffff798c */ /* 0x0005e2000b000005 */
[----:B------:R-:W-:Y:S03]  /*3820*/  SYNCS.ARRIVE.TRANS64.RED.A1T0 RZ, [UR4], RZ ;  /* 0x000000ffffff79a7 */ /* 0x000fe60008100404 */
[----:B------:R2:W-:Y:S01]  /*3830*/  ATOMS.XOR RZ, [UR5+0x10], R3 ;  /* 0x00001003ffff798c */ /* 0x0005e2000b800005 */
[----:B------:R-:W-:Y:S05]  /*3840*/  BRA `(.L_x_68) ;  /* 0x0000000000107947 */ /* 0x000fea0003800000 */
.L_x_61:
[----:B------:R-:W-:Y:S02]  /*3850*/  MOV R3, 0xffffffff ;  /* 0xffffffff00037802 */ /* 0x000fe40000000f00 */
[----:B------:R-:W-:-:S03]  /*3860*/  MOV R4, 0x3890 ;  /* 0x0000389000047802 */ /* 0x000fc60000000f00 */
[----:B------:R1:W-:Y:S04]  /*3870*/  STS [UR6+0x140], R3 ;  /* 0x00014003ff007988 */ /* 0x0003e80008000806 */
[----:B-1---5:R-:W-:Y:S05]  /*3880*/  CALL.REL.NOINC `($__internal_1_$__cuda_sm10x_tcgen05_guardrail_trap_phase_invalid_during_alloc) ;  /* 0x0000005400087944 */ /* 0x022fea0003c00000 */
.L_x_68:
[----:B------:R-:W-:Y:S05]  /*3890*/  WARPSYNC.ALL ;  /* 0x0000000000007948 */ /* 0x000fea0003800000 */
[----:B------:R-:W3:Y:S01]  /*38a0*/  S2UR UR4, SR_CgaCtaId ;  /* 0x00000000000479c3 */ /* 0x000ee20000008800 */
[----:B------:R-:W-:Y:S01]  /*38b0*/  UMOV UR41, 0x400 ;  /* 0x0000040000297882 */ /* 0x000fe20000000000 */
[----:B------:R-:W-:-:S06]  /*38c0*/  NOP ;  /* 0x0000000000007918 */ /* 0x000fcc0000000000 */
[----:B------:R-:W-:Y:S06]  /*38d0*/  BAR.ARV 0x6, 0xa0 ;  /* 0x0182800000007b1d */ /* 0x000fec0000002000 */
[----:B------:R-:W4:Y:S01]  /*38e0*/  LDCU UR6, c[0x0][0x38c] ;  /* 0x00007180ff0677ac */ /* 0x000f220008000800 */
[----:B------:R-:W-:Y:S01]  /*38f0*/  LOP3.LUT R0, R0, 0xffff, RZ, 0xc0, !PT ;  /* 0x0000ffff00007812 */ /* 0x000fe200078ec0ff */
[----:B-1----:R-:W-:Y:S01]  /*3900*/  IMAD.MOV.U32 R9, RZ, RZ, 0x1 ;  /* 0x00000001ff097424 */ /* 0x002fe200078e00ff */
[----:B------:R-:W-:Y:S01]  /*3910*/  LOP3.LUT R2, R2, 0xffff, RZ, 0xc0, !PT ;  /* 0x0000ffff02027812 */ /* 0x000fe200078ec0ff */
[----:B------:R-:W-:Y:S01]  /*3920*/  IMAD.MOV.U32 R8, RZ, RZ, RZ ;  /* 0x000000ffff087224 */ /* 0x000fe200078e00ff */
[----:B------:R-:W-:Y:S01]  /*3930*/  R2UR UR65, R0 ;  /* 0x00000000004172ca */ /* 0x000fe200000e0000 */
[----:B------:R-:W-:Y:S01]  /*3940*/  UMOV UR47, URZ ;  /* 0x000000ff002f7c82 */ /* 0x000fe20008000000 */
[----:B------:R-:W-:Y:S01]  /*3950*/  R2UR UR43, R2 ;  /* 0x00000000022b72ca */ /* 0x000fe200000e0000 */
[----:B------:R-:W-:Y:S01]  /*3960*/  UMOV UR38, URZ ;  /* 0x000000ff00267c82 */ /* 0x000fe20008000000 */
[----:B------:R-:W-:Y:S01]  /*3970*/  UMOV UR37, URZ ;  /* 0x000000ff00257c82 */ /* 0x000fe20008000000 */
[----:B---3--:R-:W-:-:S02]  /*3980*/  ULEA UR41, UR4, UR41, 0x18 ;  /* 0x0000002904297291 */ /* 0x008fc4000f8ec0ff */
[----:B------:R-:W-:Y:S02]  /*3990*/  UISETP.NE.AND UP3, UPT, UR68, URZ, UPT ;  /* 0x000000ff4400728c */ /* 0x000fe4000bf65270 */
[----:B------:R-:W-:Y:S02]  /*39a0*/  UIADD3 UR5, UPT, UPT, UR41, 0x3300, URZ ;  /* 0x0000330029057890 */ /* 0x000fe4000fffe0ff */
[----:B------:R-:W-:Y:S02]  /*39b0*/  UIADD3 UR4, UPT, UPT, UR41, 0x17300, URZ ;  /* 0x0001730029047890 */ /* 0x000fe4000fffe0ff */
[----:B----4-:R-:W-:Y:S01]  /*39c0*/  UIADD3 UR6, UPT, UPT, UR6, 0x7f, URZ ;  /* 0x0000007f06067890 */ /* 0x010fe2000fffe0ff */
[----:B--2---:R-:W1:Y:S01]  /*39d0*/  LDS R3, [UR41+0x140] ;  /* 0x00014029ff037984 */ /* 0x004e620008000800 */
[----:B------:R-:W-:Y:S02]  /*39e0*/  USHF.R.U32.HI UR5, URZ, 0x4, UR5 ;  /* 0x00000004ff057899 */ /* 0x000fe40008011605 */
[----:B------:R-:W-:-:S02]  /*39f0*/  USHF.R.S32.HI UR64, URZ, 0x1f, UR6 ;  /* 0x0000001fff407899 */ /* 0x000fc40008011406 */
[----:B------:R-:W-:Y:S02]  /*3a00*/  USHF.R.U32.HI UR4, URZ, 0x4, UR4 ;  /* 0x00000004ff047899 */ /* 0x000fe40008011604 */
[----:B------:R-:W-:Y:S02]  /*3a10*/  ULEA.HI UR64, UR64, UR6, URZ, 0x7 ;  /* 0x0000000640407291 */ /* 0x000fe4000f8f38ff */
[----:B------:R-:W-:Y:S02]  /*3a20*/  ULOP3.LUT UR5, UR5, 0x3fff, URZ, 0xc0, !UPT ;  /* 0x00003fff05057892 */ /* 0x000fe4000f8ec0ff */
[----:B------:R-:W-:Y:S02]  /*3a30*/  USHF.R.S32.HI UR64, URZ, 0x7, UR64 ;  /* 0x00000007ff407899 */ /* 0x000fe40008011440 */
[----:B------:R-:W-:Y:S02]  /*3a40*/  ULOP3.LUT UR45, UR4, 0x3fff, URZ, 0xc0, !UPT ;  /* 0x00003fff042d7892 */ /* 0x000fe4000f8ec0ff */
[----:B------:R-:W-:Y:S01]  /*3a50*/  UISETP.LT.AND UP0, UPT, UR64, 0x1, UPT ;  /* 0x000000014000788c */ /* 0x000fe2000bf01270 */
[----:B------:R-:W-:Y:S01]  /*3a60*/  UMOV UR62, 0x0 ;  /* 0x00000000003e7882 */ /* 0x000fe20000000000 */
        /* <DEDUP_REMOVED lines=9> */
[----:B------:R-:W-:-:S02]  /*3b00*/  ULOP3.LUT UR44, UR5, 0x10000, URZ, 0xfc, !UPT ;  /* 0x00010000052c7892 */ /* 0x000fc4000f8efcff */
[----:B------:R-:W-:Y:S02]  /*3b10*/  ULOP3.LUT UR45, UR45, 0x10000, URZ, 0xfc, !UPT ;  /* 0x000100002d2d7892 */ /* 0x000fe4000f8efcff */
[----:B------:R-:W-:Y:S01]  /*3b20*/  USEL UR66, UR64, 0x1, !UP0 ;  /* 0x0000000140427887 */ /* 0x000fe2000c000000 */
[----:B------:R-:W-:Y:S01]  /*3b30*/  UMOV UR52, 0x0 ;  /* 0x0000000000347882 */ /* 0x000fe20000000000 */
[----:B------:R-:W-:Y:S01]  /*3b40*/  UMOV UR53, 0x8100490 ;  /* 0x0810049000357882 */ /* 0x000fe20000000000 */
[----:B------:R-:W-:Y:S01]  /*3b50*/  UMOV UR50, 0x0 ;  /* 0x0000000000327882 */ /* 0x000fe20000000000 */
[----:B------:R-:W-:Y:S01]  /*3b60*/  UMOV UR51, 0x8100490 ;  /* 0x0810049000337882 */ /* 0x000fe20000000000 */
[----:B------:R-:W-:Y:S01]  /*3b70*/  UMOV UR48, 0x0 ;  /* 0x0000000000307882 */ /* 0x000fe20000000000 */
[----:B------:R-:W-:Y:S01]  /*3b80*/  UMOV UR49, 0x8100490 ;  /* 0x0810049000317882 */ /* 0x000fe20000000000 */
[----:B-1----:R-:W-:Y:S02]  /*3b90*/  R2UR UR67, R3 ;  /* 0x00000000034372ca */ /* 0x002fe400000e0000 */
[----:B------:R-:W-:-:S13]  /*3ba0*/  CS2R R2, SRZ ;  /* 0x0000000000027805 */ /* 0x000fda000001ff00 */
.L_x_79:
[C---:B------:R-:W-:Y:S02]  /*3bb0*/  LEA R0, R8.reuse, UR41, 0x3 ;  /* 0x0000002908007c11 */ /* 0x040fe4000f8e18ff */
[----:B------:R-:W-:Y:S02]  /*3bc0*/  SHF.L.U32 R4, R3, 0x1f, RZ ;  /* 0x0000001f03047819 */ /* 0x000fe400000006ff */
[----:B------:R-:W-:Y:S02]  /*3bd0*/  LEA R5, R8, UR41, 0x4 ;  /* 0x0000002908057c11 */ /* 0x000fe4000f8e20ff */
[----:B------:R-:W1:Y:S02]  /*3be0*/  SYNCS.PHASECHK.TRANS64.TRYWAIT P0, [R0+URZ+0x90], R4 ;  /* 0x00009004000075a7 */ /* 0x000e6400080011ff */
[----:B-1-3--:R-:W-:Y:S05]  /*3bf0*/  @!P0 BRA `(.L_x_72) ;  /* 0x0000004800a08947 */ /* 0x00afea0003800000 */
.L_x_158:
[----:B-1----:R-:W1:Y:S01]  /*3c00*/  LDS.128 R4, [R5+0x120] ;  /* 0x0001200005047984 */ /* 0x002e620000000c00 */
[----:B------:R-:W-:Y:S02]  /*3c10*/  VIADD R0, R0, 0xa0 ;  /* 0x000000a000007836 */ /* 0x000fe40000000000 */
[----:B------:R-:W-:Y:S01]  /*3c20*/  VIADD R8, R8, 0x1 ;  /* 0x0000000108087836 */ /* 0x000fe20000000000 */
[----:B------:R-:W-:Y:S01]  /*3c30*/  @!PT LDS RZ, [RZ] ;  /* 0x00000000fffff984 */ /* 0x000fe20000000800 */
[----:B------:R-:W-:Y:S01]  /*3c40*/  @!PT LDS RZ, [RZ] ;  /* 0x00000000fffff984 */ /* 0x000fe20000000800 */
[----:B------:R-:W-:Y:S01]  /*3c50*/  @!PT LDS RZ, [RZ] ;  /* 0x00000000fffff984 */ /* 0x000fe20000000800 */
[----:B------:R-:W-:Y:S01]  /*3c60*/  @!PT LDS RZ, [RZ] ;  /* 0x00000000fffff984 */ /* 0x000fe20000000800 */
[----:B------:R2:W-:Y:S06]  /*3c70*/  MEMBAR.ALL.CTA ;  /* 0x0000000000007992 */ /* 0x0005ec0000008000 */
[----:B--2---:R-:W2:Y:S01]  /*3c80*/  FENCE.VIEW.ASYNC.S ;  /* 0x00000000000073c6 */ /* 0x004ea20000000000 */
[----:B------:R-:W-:-:S04]  /*3c90*/  PRMT R0, RZ, 0x654, R0 ;  /* 0x00000654ff007816 */ /* 0x000fc80000000000 */
[----:B--2---:R2:W-:Y:S01]  /*3ca0*/  SYNCS.ARRIVE.TRANS64.RED.A1T0 RZ, [R0+URZ], RZ ;  /* 0x000000ff00ff79a7 */ /* 0x0045e200081004ff */
[----:B-1----:R-:W-:Y:S01]  /*3cb0*/  LOP3.LUT P1, RZ, R6, 0x1, RZ, 0xc0, !PT ;  /* 0x0000000106ff7812 */ /* 0x002fe2000782c0ff */
[----:B--2---:R-:W-:-:S12]  /*3cc0*/  BRA.U UP3, `(.L_x_73) ;  /* 0x0000000503587547 */ /* 0x004fd8000b800000 */
[----:B------:R-:W1:Y:S01]  /*3cd0*/  LDCU UR4, c[0x0][0x38c] ;  /* 0x00007180ff0477ac */ /* 0x000e620008000800 */
[----:B------:R-:W-:Y:S02]  /*3ce0*/  PLOP3.LUT P2, PT, PT, PT, PT, 0x80, 0x8 ;  /* 0x000000000008781c */ /* 0x000fe40003f4f070 */
[----:B------:R-:W-:Y:S01]  /*3cf0*/  SHF.L.U32 R4, R9, 0x1f, RZ ;  /* 0x0000001f09047819 */ /* 0x000fe200000006ff */
[----:B------:R-:W-:Y:S02]  /*3d00*/  ULEA UR46, UR47, UR41, 0x3 ;  /* 0x000000292f2e7291 */ /* 0x000fe4000f8e18ff */
[----:B------:R-:W-:Y:S02]  /*3d10*/  ULEA UR36, UR47, UR67, 0x5 ;  /* 0x000000432f247291 */ /* 0x000fe4000f8e28ff */
[----:B-1----:R-:W-:-:S06]  /*3d20*/  UISETP.GE.AND UP0, UPT, UR4, 0x1, UPT ;  /* 0x000000010400788c */ /* 0x002fcc000bf06270 */
[----:B------:R-:W-:-:S05]  /*3d30*/  PLOP3.LUT P0, PT, PT, PT, UP0, 0x80, 0x8 ;  /* 0x000000000008781c */ /* 0x000fca0003f0f008 */
[----:B------:R-:W-:-:S08]  /*3d40*/  @UP0 ULEA UR4, UR38, UR41, 0x3 ;  /* 0x0000002926040291 */ /* 0x000fd0000f8e18ff */
[----:B------:R-:W-:-:S04]  /*3d50*/  @P0 SHF.L.U32 R0, R2, 0x1f, RZ ;  /* 0x0000001f02000819 */ /* 0x000fc800000006ff */
[----:B------:R1:W2:Y:S01]  /*3d60*/  @P0 SYNCS.PHASECHK.TRANS64.TRYWAIT P2, [UR4], R0 ;  /* 0x00000000ff0005a7 */ /* 0x0002a20008041104 */
[----:B------:R-:W3:Y:S02]  /*3d70*/  SYNCS.PHASECHK.TRANS64.TRYWAIT P0, [UR46+0xd0], R4 ;  /* 0x0000d004ff0075a7 */ /* 0x000ee4000800112e */
[----:B-123--:R-:W-:Y:S05]  /*3d80*/  @!P0 BRA `(.L_x_74) ;  /* 0x0000004800508947 */ /* 0x00efea0003800000 */
.L_x_160:
[----:B------:R-:W-:Y:S01]  /*3d90*/  UMOV UR42, UR37 ;  /* 0x00000025002a7c82 */ /* 0x000fe20008000000 */
[----:B------:R-:W-:Y:S05]  /*3da0*/  BRA.U !UP0, `(.L_x_75) ;  /* 0x0000000508107547 */ /* 0x000fea000b800000 */
[----:B------:R-:W-:Y:S02]  /*3db0*/  UIADD3 UR42, UPT, UPT, UR66, UR37, URZ ;  /* 0x00000025422a7290 */ /* 0x000fe4000fffe0ff */
[----:B------:R-:W-:Y:S01]  /*3dc0*/  UPLOP3.LUT UP2, UPT, UPT, UPT, UPT, 0x40, 0x4 ;  /* 0x000000000004789c */ /* 0x000fe20003f4e870 */
[----:B------:R-:W-:Y:S01]  /*3dd0*/  UMOV UR39, UR64 ;  /* 0x0000004000277c82 */ /* 0x000fe20008000000 */
[----:B------:R-:W-:-:S09]  /*3de0*/  UMOV UR5, UR38 ;  /* 0x0000002600057c82 */ /* 0x000fd20008000000 */
.L_x_78:
[----:B------:R-:W-:Y:S01]  /*3df0*/  ULEA UR7, UR5, UR41, 0x3 ;  /* 0x0000002905077291 */ /* 0x000fe2000f8e18ff */
[----:B--23--:R-:W-:Y:S11]  /*3e00*/  @P2 BRA `(.L_x_76) ;  /* 0x00000000000c2947 */ /* 0x00cff60003800000 */
[----:B-1----:R-:W-:Y:S04]  /*3e10*/  SHF.L.U32 R4, R2, 0x1f, RZ ;  /* 0x0000001f02047819 */ /* 0x002fe800000006ff */
[----:B------:R-:W1:Y:S02]  /*3e20*/  SYNCS.PHASECHK.TRANS64.TRYWAIT P0, [UR7], R4 ;  /* 0x00000004ff0075a7 */ /* 0x000e640008001107 */
[----:B-1----:R-:W-:Y:S05]  /*3e30*/  @!P0 BRA `(.L_x_77) ;  /* 0x00000048003c8947 */ /* 0x002fea0003800000 */
.L_x_76:
[----:B------:R-:W-:Y:S01]  /*3e40*/  UISETP.NE.AND UP0, UPT, UR39, 0x1, UPT ;  /* 0x000000012700788c */ /* 0x000fe2000bf05270 */
[----:B------:R-:W-:Y:S01]  /*3e50*/  PLOP3.LUT P2, PT, PT, PT, PT, 0x80, 0x8 ;  /* 0x000000000008781c */ /* 0x000fe20003f4f070 */
[----:B------:R-:W-:Y:S02]  /*3e60*/  UIADD3 UR4, UPT, UPT, UR5, 0x1, URZ ;  /* 0x0000000105047890 */ /* 0x000fe4000fffe0ff */
[----:B------:R-:W-:Y:S02]  /*3e70*/  UIADD3 UR40, UPT, UPT, UR7, 0x28, URZ ;  /* 0x0000002807287890 */ /* 0x000fe4000fffe0ff */
[----:B------:R-:W-:Y:S01]  /*3e80*/  UISETP.NE.AND UP1, UPT, UR4, 0x5, UPT ;  /* 0x000000050400788c */ /* 0x000fe2000bf25270 */
[----:B------:R-:W-:Y:S01]  /*3e90*/  PLOP3.LUT P0, PT, PT, PT, UP0, 0x80, 0x8 ;  /* 0x000000000008781c */ /* 0x000fe20003f0f008 */
[----:B------:R-:W-:Y:S02]  /*3ea0*/  UIADD3 UR37, UPT, UPT, UR37, 0x1, URZ ;  /* 0x0000000125257890 */ /* 0x000fe4000fffe0ff */
[----:B------:R-:W-:Y:S02]  /*3eb0*/  USEL UR6, URZ, 0x1, UP1 ;  /* 0x00000001ff067887 */ /* 0x000fe40008800000 */
[----:B------:R-:W-:Y:S02]  /*3ec0*/  USEL UR38, UR4, URZ, UP1 ;  /* 0x000000ff04267287 */ /* 0x000fe40008800000 */
[----:B------:R-:W-:Y:S02]  /*3ed0*/  UIADD3 UR39, UPT, UPT, UR39, -0x1, URZ ;  /* 0xffffffff27277890 */ /* 0x000fe4000fffe0ff */
[----:B------:R-:W-:Y:S01]  /*3ee0*/  @UP0 ULEA UR4, UR38, UR41, 0x3 ;  /* 0x0000002926040291 */ /* 0x000fe2000f8e18ff */
[----:B------:R-:W-:Y:S01]  /*3ef0*/  LOP3.LUT R2, R2, UR6, RZ, 0x3c, !PT ;  /* 0x0000000602027c12 */ /* 0x000fe2000f8e3cff */
[----:B------:R-:W-:Y:S02]  /*3f00*/  ULEA UR6, UR5, UR45, 0x9 ;  /* 0x0000002d05067291 */ /* 0x000fe4000f8e48ff */
[----:B------:R-:W-:Y:S01]  /*3f10*/  UISETP.NE.AND UP0, UPT, UR37, UR42, UPT ;  /* 0x0000002a2500728c */ /* 0x000fe2000bf05270 */
[----:B-1----:R-:W-:Y:S01]  /*3f20*/  @P0 SHF.L.U32 R0, R2, 0x1f, RZ ;  /* 0x0000001f02000819 */ /* 0x002fe200000006ff */
[----:B------:R-:W-:Y:S02]  /*3f30*/  UIADD3 UR34, UPT, UPT, UR6, 0x2, URZ ;  /* 0x0000000206227890 */ /* 0x000fe4000fffe0ff */
[----:B------:R-:W-:Y:S01]  /*3f40*/  UIADD3 UR30, UPT, UPT, UR6, 0x4, URZ ;  /* 0x00000004061e7890 */ /* 0x000fe2000fffe0ff */
[----:B------:R2:W3:Y:S01]  /*3f50*/  @P0 SYNCS.PHASECHK.TRANS64.TRYWAIT P2, [UR4], R0 ;  /* 0x00000000ff0005a7 */ /* 0x0004e20008041104 */
[----:B------:R-:W-:Y:S02]  /*3f60*/  ULEA UR4, UR5, UR44, 0xa ;  /* 0x0000002c05047291 */ /* 0x000fe4000f8e50ff */
[----:B------:R-:W-:Y:S02]  /*3f70*/  UIADD3 UR26, UPT, UPT, UR6, 0x6, URZ ;  /* 0x00000006061a7890 */ /* 0x000fe4000fffe0ff */
        /* <DEDUP_REMOVED lines=10> */
[----:B------:R-:W-:Y:S01]  /*4020*/  UIADD3 UR8, UPT, UPT, UR4, 0x206, URZ ;  /* 0x0000020604087890 */ /* 0x000fe2000fffe0ff */
[----:B------:R-:W-:Y:S01]  /*4030*/  UMOV UR7, 0x40004040 ;  /* 0x4000404000077882 */ /* 0x000fe20000000000 */
[----:B------:R-:W-:Y:S01]  /*4040*/  UMOV UR5, 0x40004040 ;  /* 0x4000404000057882 */ /* 0x000fe20000000000 */
[----:B------:R-:W-:Y:S01]  /*4050*/  UMOV UR35, 0x40004040 ;  /* 0x4000404000237882 */ /* 0x000fe20000000000 */
[----:B------:R1:W-:Y:S01]  /*4060*/  UTCHMMA.2CTA gdesc[UR4], gdesc[UR6], tmem[UR36], tmem[UR62], idesc[UR63], UP2 ;  /* 0x00ff3e06040075ea */ /* 0x0003e20009200024 */
[----:B------:R-:W-:Y:S01]  /*4070*/  UPLOP3.LUT UP2, UPT, UPT, UPT, UPT, 0x80, 0x8 ;  /* 0x000000000008789c */ /* 0x000fe20003f4f070 */
[----:B------:R-:W-:Y:S01]  /*4080*/  UMOV UR33, 0x40004040 ;  /* 0x4000404000217882 */ /* 0x000fe20000000000 */
[----:B------:R-:W-:Y:S01]  /*4090*/  UMOV UR31, 0x40004040 ;  /* 0x40004040001f7882 */ /* 0x000fe20000000000 */
[----:B------:R2:W-:Y:S01]  /*40a0*/  UTCHMMA.2CTA gdesc[UR32], gdesc[UR34], tmem[UR36], tmem[UR60], idesc[UR61], UPT ;  /* 0x00ff3c22200075ea */ /* 0x0005e2000ba00024 */
        /* <DEDUP_REMOVED lines=14> */
[----:B------:R-:W-:Y:S01]  /*4190*/  UMOV UR9, 0x40004040 ;  /* 0x4000404000097882 */ /* 0x000fe20000000000 */
[----:B------:R2:W-:Y:S01]  /*41a0*/  UTCHMMA.2CTA gdesc[UR12], gdesc[UR14], tmem[UR36], tmem[UR50], idesc[UR51], UPT ;  /* 0x00ff320e0c0075ea */ /* 0x0005e2000ba00024 */
[----:B------:R2:W-:Y:S01]  /*41b0*/  UTCHMMA.2CTA gdesc[UR8], gdesc[UR10], tmem[UR36], tmem[UR48], idesc[UR49], UPT ;  /* 0x00ff300a080075ea */ /* 0x0005e2000ba00024 */
[----:B------:R2:W-:Y:S01]  /*41c0*/  UTCBAR.2CTA.MULTICAST [UR40], URZ, UR43 ;  /* 0x000000ff280073e9 */ /* 0x0005e2000820082b */
[----:B-1----:R-:W-:Y:S01]  /*41d0*/  UMOV UR5, UR38 ;  /* 0x0000002600057c82 */ /* 0x002fe20008000000 */
[----:B------:R-:W-:Y:S05]  /*41e0*/  BRA.U UP0, `(.L_x_78) ;  /* 0xfffffffd00007547 */ /* 0x000fea000b83ffff */
.L_x_75:
[----:B------:R-:W-:Y:S01]  /*41f0*/  UIADD3 UR4, UPT, UPT, UR46, 0xb0, URZ ;  /* 0x000000b02e047890 */ /* 0x000fe2000fffe0ff */
[----:B------:R-:W-:-:S08]  /*4200*/  UMOV UR37, UR42 ;  /* 0x0000002a00257c82 */ /* 0x000fd00008000000 */
[----:B------:R4:W-:Y:S01]  /*4210*/  UTCBAR.2CTA.MULTICAST [UR4], URZ, UR65 ;  /* 0x000000ff040073e9 */ /* 0x0009e20008200841 */
[----:B------:R-:W-:Y:S02]  /*4220*/  NOP ;  /* 0x0000000000007918 */ /* 0x000fe40000000000 */
.L_x_73:
[----:B----4-:R-:W-:Y:S01]  /*4230*/  UIADD3 UR4, UPT, UPT, UR47, 0x1, URZ ;  /* 0x000000012f047890 */ /* 0x010fe2000fffe0ff */
[----:B------:R-:W-:-:S03]  /*4240*/  ISETP.NE.AND P0, PT, R8, 0x2, PT ;  /* 0x000000020800780c */ /* 0x000fc60003f05270 */
[----:B------:R-:W-:Y:S01]  /*4250*/  UISETP.NE.AND UP0, UPT, UR4, 0x4, UPT ;  /* 0x000000040400788c */ /* 0x000fe2000bf05270 */
[----:B-12---:R-:W-:Y:S02]  /*4260*/  SEL R0, RZ, 0x1, P0 ;  /* 0x00000001ff007807 */ /* 0x006fe40000000000 */
[----:B------:R-:W-:Y:S01]  /*4270*/  SEL R8, R8, RZ, P0 ;  /* 0x000000ff08087207 */ /* 0x000fe20000000000 */
[----:B------:R-:W-:Y:S01]  /*4280*/  USEL UR5, URZ, 0x1, UP0 ;  /* 0x00000001ff057887 */ /* 0x000fe20008000000 */
[----:B------:R-:W-:Y:S01]  /*4290*/  LOP3.LUT R3, R3, R0, RZ, 0x3c, !PT ;  /* 0x0000000003037212 */ /* 0x000fe200078e3cff */
[----:B------:R-:W-:-:S04]  /*42a0*/  USEL UR47, UR4, URZ, UP0 ;  /* 0x000000ff042f7287 */ /* 0x000fc80008000000 */
[----:B------:R-:W-:Y:S01]  /*42b0*/  LOP3.LUT R9, R9, UR5, RZ, 0x3c, !PT ;  /* 0x0000000509097c12 */ /* 0x000fe2000f8e3cff */
[----:B------:R-:W-:Y:S07]  /*42c0*/  @P1 BRA `(.L_x_79) ;  /* 0xfffffff800381947 */ /* 0x000fee000383ffff */
[----:B------:R-:W1:Y:S01]  /*42d0*/  S2UR UR8, SR_CgaCtaId ;  /* 0x00000000000879c3 */ /* 0x000e620000008800 */
[----:B------:R-:W-:Y:S01]  /*42e0*/  ELECT P0, URZ, PT ;  /* 0x0000000000ff782f */ /* 0x000fe20003800000 */
[----:B------:R-:W-:Y:S01]  /*42f0*/  HFMA2 R0, -RZ, RZ, 0, 5.9604644775390625e-08 ;  /* 0x00000001ff007431 */ /* 0x000fe200000001ff */
[----:B------:R-:W-:-:S05]  /*4300*/  UMOV UR4, 0x40 ;  /* 0x0000004000047882 */ /* 0x000fca0000000000 */
[----:B------:R-:W-:Y:S01]  /*4310*/  UVIRTCOUNT.DEALLOC.SMPOOL 0x80 ;  /* 0x000000800000784c */ /* 0x000fe20000000000 */
[----:B------:R-:W-:Y:S02]  /*4320*/  UISETP.NE.AND UP1, UPT, UR68, URZ, UPT ;  /* 0x000000ff4400728c */ /* 0x000fe4000bf25270 */
[----:B-1----:R-:W-:-:S09]  /*4330*/  ULEA UR8, UR8, UR4, 0x18 ;  /* 0x0000000408087291 */ /* 0x002fd2000f8ec0ff */
[----:B------:R1:W-:Y:S01]  /*4340*/  @P0 STS.U8 [UR8+0x1c], R0 ;  /* 0x00001c00ff000988 */ /* 0x0003e20008000008 */
[----:B------:R-:W-:Y:S05]  /*4350*/  BRA.U UP1, `(.L_x_80) ;  /* 0x0000000101a07547 */ /* 0x000fea000b800000 */
[----:B------:R-:W-:Y:S01]  /*4360*/  UIADD3 UR7, UPT, UPT, UR41, 0xd0, URZ ;  /* 0x000000d029077890 */ /* 0x000fe2000fffe0ff */
[----:B------:R-:W-:-:S03]  /*4370*/  SHF.L.U32 R2, R9, 0x1f, RZ ;  /* 0x0000001f09027819 */ /* 0x000fc600000006ff */
[----:B------:R-:W-:-:S09]  /*4380*/  ULEA UR4, UR47, UR7, 0x3 ;  /* 0x000000072f047291 */ /* 0x000fd2000f8e18ff */
[----:B------:R-:W2:Y:S02]  /*4390*/  SYNCS.PHASECHK.TRANS64.TRYWAIT P0, [UR4], R2 ;  /* 0x00000002ff0075a7 */ /* 0x000ea40008001104 */
[----:B--2---:R-:W-:Y:S05]  /*43a0*/  @!P0 BRA `(.L_x_81) ;  /* 0x0000004000f88947 */ /* 0x004fea0003800000 */
.L_x_163:
        /* <DEDUP_REMOVED lines=9> */
.L_x_165:
        /* <DEDUP_REMOVED lines=9> */
.L_x_167:
[----:B------:R-:W-:-:S04]  /*44d0*/  UIADD3 UR4, UPT, UPT, UR4, 0x1, URZ ;  /* 0x0000000104047890 */ /* 0x000fc8000fffe0ff */
[----:B------:R-:W-:-:S04]  /*44e0*/  UISETP.NE.AND UP0, UPT, UR4, 0x4, UPT ;  /* 0x000000040400788c */ /* 0x000fc8000bf05270 */
[----:B------:R-:W-:Y:S02]  /*44f0*/  USEL UR5, URZ, 0x1, UP0 ;  /* 0x00000001ff057887 */ /* 0x000fe40008000000 */
[----:B------:R-:W-:-:S04]  /*4500*/  USEL UR4, UR4, URZ, UP0 ;  /* 0x000000ff04047287 */ /* 0x000fc80008000000 */
[----:B------:R-:W-:Y:S01]  /*4510*/  ULEA UR4, UR4, UR7, 0x3 ;  /* 0x0000000704047291 */ /* 0x000fe2000f8e18ff */
[----:B------:R-:W-:-:S04]  /*4520*/  LOP3.LUT R2, R2, UR5, RZ, 0x3c, !PT ;  /* 0x0000000502027c12 */ /* 0x000fc8000f8e3cff */
[----:B------:R-:W-:Y:S01]  /*4530*/  SHF.L.U32 R2, R2, 0x1f, RZ ;  /* 0x0000001f02027819 */ /* 0x000fe200000006ff */
[----:B-1----:R-:W-:-:S04]  /*4540*/  IMAD.U32 R0, RZ, RZ, UR4 ;  /* 0x00000004ff007e24 */ /* 0x002fc8000f8e00ff */
[----:B------:R1:W2:Y:S03]  /*4550*/  SYNCS.PHASECHK.TRANS64.TRYWAIT P0, [R0+URZ], R2 ;  /* 0x00000002000075a7 */ /* 0x0002a600080011ff */
[----:B--2---:R-:W-:Y:S05]  /*4560*/  @!P0 NANOSLEEP.SYNCS 0x989680 ;  /* 0x009896800000895d */ /* 0x004fea0003900000 */
[----:B------:R-:W2:Y:S02]  /*4570*/  @!P0 SYNCS.PHASECHK.TRANS64 P0, [R0+URZ], R2 ;  /* 0x00000002000085a7 */ /* 0x000ea400080010ff */
[----:B--2---:R-:W-:Y:S05]  /*4580*/  @P0 BRA `(.L_x_84) ;  /* 0x0000000000200947 */ /* 0x004fea0003800000 */
.L_x_85:
[----:B--2---:R2:W4:Y:S02]  /*4590*/  SYNCS.PHASECHK.TRANS64.TRYWAIT P0, [R0+URZ], R2 ;  /* 0x00000002000075a7 */ /* 0x00452400080011ff */
[----:B----4-:R-:W-:Y:S05]  /*45a0*/  @!P0 NANOSLEEP.SYNCS 0x989680 ;  /* 0x009896800000895d */ /* 0x010fea0003900000 */
[----:B------:R-:W4:Y:S02]  /*45b0*/  @!P0 SYNCS.PHASECHK.TRANS64 P0, [R0+URZ], R2 ;  /* 0x00000002000085a7 */ /* 0x000f2400080010ff */
[----:B----4-:R-:W-:Y:S05]  /*45c0*/  @!P0 BRA `(.L_x_85) ;  /* 0xfffffffc00f08947 */ /* 0x010fea000383ffff */
[----:B------:R-:W-:Y:S05]  /*45d0*/  BRA `(.L_x_84) ;  /* 0x00000000000c7947 */ /* 0x000fea0003800000 */
.L_x_80:
[----:B------:R-:W-:-:S04]  /*45e0*/  UIADD3 UR4, UPT, UPT, UR41, 0x110, URZ ;  /* 0x0000011029047890 */ /* 0x000fc8000fffe0ff */
[----:B------:R-:W-:-:S09]  /*45f0*/  UPRMT UR4, UR69, 0x654, UR4 ;  /* 0x0000065445047896 */ /* 0x000fd20008000004 */
[----:B------:R-:W-:Y:S03]  /*4600*/  SYNCS.ARRIVE.TRANS64.RED.A1T0 RZ, [UR4], RZ ;  /* 0x000000ffffff79a7 */ /* 0x000fe60008100404 */
.L_x_84:
[----:B-12---:R-:W-:Y:S01]  /*4610*/  SHF.L.U32 R2, RZ, 0x1f, RZ ;  /* 0x0000001fff027819 */ /* 0x006fe200000006ff */
[----:B------:R-:W-:Y:S01]  /*4620*/  UIADD3 UR4, UPT, UPT, UR41, 0x110, URZ ;  /* 0x0000011029047890 */ /* 0x000fe2000fffe0ff */
[----:B------:R-:W-:Y:S02]  /*4630*/  PLOP3.LUT P0, PT, PT, PT, UP1, 0x80, 0x8 ;  /* 0x000000000008781c */ /* 0x000fe40003f0f018 */
[----:B------:R-:W1:Y:S02]  /*4640*/  SYNCS.PHASECHK.TRANS64.TRYWAIT P1, [UR41+0x110], R2 ;  /* 0x00011002ff0075a7 */ /* 0x000e640008021129 */
[----:B-1----:R-:W-:Y:S09]  /*4650*/  @!P1 BRA `(.L_x_86) ;  /* 0x0000004000949947 */ /* 0x002ff20003800000 */
.L_x_169:
[----:B------:R-:W-:Y:S01]  /*4660*/  @!UP1 UPRMT UR4, UR69, 0x654, UR4 ;  /* 0x0000065445049896 */ /* 0x000fe20008000004 */
[----:B------:R-:W-:Y:S01]  /*4670*/  UMOV UR5, 0xffff ;  /* 0x0000ffff00057882 */ /* 0x000fe20000000000 */
[----:B------:R-:W-:-:S07]  /*4680*/  UMOV UR6, 0x1 ;  /* 0x0000000100067882 */ /* 0x000fce0000000000 */
[----:B------:R-:W-:Y:S01]  /*4690*/  @!P0 SYNCS.ARRIVE.TRANS64.RED.A1T0 RZ, [UR4], RZ ;  /* 0x000000ffffff89a7 */ /* 0x000fe20008100404 */
[----:B------:R-:W-:Y:S01]  /*46a0*/  NOP ;  /* 0x0000000000007918 */ /* 0x000fe20000000000 */
[----:B-1----:R-:W1:Y:S01]  /*46b0*/  LDS R0, [UR8+0x14] ;  /* 0x00001408ff007984 */ /* 0x002e620008000800 */
[----:B------:R-:W-:-:S04]  /*46c0*/  ULOP3.LUT UR4, UR67, 0xffff, URZ, 0xc0, !UPT ;  /* 0x0000ffff43047892 */ /* 0x000fc8000f8ec0ff */
[----:B------:R-:W-:-:S04]  /*46d0*/  USHF.R.U32.HI UR4, URZ, 0x5, UR4 ;  /* 0x00000005ff047899 */ /* 0x000fc80008011604 */
[----:B------:R-:W-:Y:S02]  /*46e0*/  USHF.L.U32 UR5, UR5, UR4, URZ ;  /* 0x0000000405057299 */ /* 0x000fe400080006ff */
[----:B------:R-:W-:-:S04]  /*46f0*/  USHF.L.U32 UR4, UR6, UR4, URZ ;  /* 0x0000000406047299 */ /* 0x000fc800080006ff */
[----:B-1----:R-:W-:-:S04]  /*4700*/  LOP3.LUT R0, R0, UR5, RZ, 0xc0, !PT ;  /* 0x0000000500007c12 */ /* 0x002fc8000f8ec0ff */
[----:B------:R-:W-:-:S13]  /*4710*/  ISETP.NE.AND P0, PT, R0, UR5, PT ;  /* 0x0000000500007c0c */ /* 0x000fda000bf05270 */
[----:B------:R-:W-:Y:S05]  /*4720*/  @P0 BRA `(.L_x_87) ;  /* 0x0000000000580947 */ /* 0x000fea0003800000 */
[----:B------:R-:W1:Y:S02]  /*4730*/  LDS R0, [UR8+0x18] ;  /* 0x00001808ff007984 */ /* 0x000e640008000800 */
[----:B-1----:R-:W-:-:S04]  /*4740*/  LOP3.LUT R0, R0, UR4, RZ, 0xc0, !PT ;  /* 0x0000000400007c12 */ /* 0x002fc8000f8ec0ff */
[----:B------:R-:W-:-:S13]  /*4750*/  ISETP.NE.AND P0, PT, R0, UR4, PT ;  /* 0x0000000400007c0c */ /* 0x000fda000bf05270 */
[----:B------:R-:W-:Y:S05]  /*4760*/  @P0 BRA `(.L_x_88) ;  /* 0x00000000003c0947 */ /* 0x000fea0003800000 */
[----:B------:R-:W1:Y:S01]  /*4770*/  S2R R2, SR_LANEID ;  /* 0x0000000000027919 */ /* 0x000e620000000000 */
[----:B------:R-:W-:-:S06]  /*4780*/  ULOP3.LUT UR5, URZ, UR5, URZ, 0x33, !UPT ;  /* 0x00000005ff057292 */ /* 0x000fcc000f8e33ff */
[----:B------:R-:W-:-:S04]  /*4790*/  IMAD.U32 R0, RZ, RZ, UR5 ;  /* 0x00000005ff007e24 */ /* 0x000fc8000f8e00ff */
[----:B------:R2:W4:Y:S02]  /*47a0*/  REDUX UR7, R0 ;  /* 0x00000000000773c4 */ /* 0x0005240000000000 */
[----:B------:R1:W-:Y:S01]  /*47b0*/  UTCATOMSWS.AND URZ, UR5 ;  /* 0x0000000500ff79e3 */ /* 0x0003e20008000000 */
[----:B--2---:R-:W-:Y:S01]  /*47c0*/  LOP3.LUT R0, RZ, UR4, RZ, 0x33, !PT ;  /* 0x00000004ff007c12 */ /* 0x004fe2000f8e33ff */
[----:B------:R-:W-:Y:S02]  /*47d0*/  VOTEU.ANY UR4, UPT, PT ;  /* 0x0000000000047886 */ /* 0x000fe400038e0100 */
[----:B------:R-:W-:Y:S02]  /*47e0*/  UFLO.U32 UR4, UR4 ;  /* 0x00000004000472bd */ /* 0x000fe400080e0000 */
[----:B------:R-:W2:Y:S04]  /*47f0*/  REDUX UR6, R0 ;  /* 0x00000000000673c4 */ /* 0x000ea80000000000 */
[----:B-1----:R-:W-:-:S02]  /*4800*/  ISETP.EQ.U32.AND P0, PT, R2, UR4, PT ;  /* 0x0000000402007c0c */ /* 0x002fc4000bf02070 */
[----:B----4-:R-:W-:-:S11]  /*4810*/  MOV R2, UR7 ;  /* 0x0000000700027c02 */ /* 0x010fd60008000f00 */
[----:B------:R1:W-:Y:S01]  /*4820*/  @P0 ATOMS.AND RZ, [UR8+0x14], R2 ;  /* 0x00001402ffff098c */ /* 0x0003e2000a800008 */
[----:B--2---:R-:W-:-:S05]  /*4830*/  IMAD.U32 R0, RZ, RZ, UR6 ;  /* 0x00000006ff007e24 */ /* 0x004fca000f8e00ff */
[----:B------:R1:W-:Y:S01]  /*4840*/  @P0 ATOMS.AND RZ, [UR8+0x18], R0 ;  /* 0x00001800ffff098c */ /* 0x0003e2000a800008 */
[----:B------:R-:W-:Y:S05]  /*4850*/  BRA `(.L_x_89) ;  /* 0x0000000000147947 */ /* 0x000fea0003800000 */
.L_x_88:
[----:B------:R-:W-:Y:S02]  /*4860*/  MOV R2, 0x4880 ;  /* 0x0000488000027802 */ /* 0x000fe40000000f00 */
[----:B---3-5:R-:W-:Y:S05]  /*4870*/  CALL.REL.NOINC `($__internal_0_$__cuda_sm10x_tcgen05_guardrail_trap_col_being_dealloced_not_returned_by_alloc) ;  /* 0x0000004400007944 */ /* 0x028fea0003c00000 */
[----:B------:R-:W-:Y:S05]  /*4880*/  BRA `(.L_x_89) ;  /* 0x0000000000087947 */ /* 0x000fea0003800000 */
.L_x_87:
[----:B------:R-:W-:Y:S02]  /*4890*/  MOV R2, 0x48b0 ;  /* 0x000048b000027802 */ /* 0x000fe40000000f00 */
[----:B---3-5:R-:W-:Y:S05]  /*48a0*/  CALL.REL.NOINC `($__internal_2_$__cuda_sm10x_tcgen05_guardrail_trap_unallocated_columns_being_dealloced) ;  /* 0x00000044000c7944 */ /* 0x028fea0003c00000 */
.L_x_89:
[----:B------:R-:W-:Y:S01]  /*48b0*/  NOP ;  /* 0x0000000000007918 */ /* 0x000fe20000000000 */
[----:B------:R-:W-:Y:S05]  /*48c0*/  EXIT ;  /* 0x000000000000794d */ /* 0x000fea0003800000 */
.L_x_60:
[----:B------:R-:W-:-:S09]  /*48d0*/  UISETP.NE.OR UP0, UPT, UR18, 0x3, !UP3 ;  /* 0x000000031200788c */ /* 0x000fd2000df05670 */
[----:B------:R-:W-:Y:S05]  /*48e0*/  BRA.U UP0, `(.L_x_90) ;  /* 0x00000011002c7547 */ /* 0x000fea000b800000 */
[----:B------:R-:W1:Y:S01]  /*48f0*/  LDCU UR37, c[0x0][0x370] ;  /* 0x00006e00ff2577ac */ /* 0x000e620008000800 */
[----:B------:R-:W2:Y:S01]  /*4900*/  LDC.64 R16, c[0x0][0x348] ;  /* 0x0000d200ff107b82 */ /* 0x000ea20000000a00 */
[----:B------:R-:W-:Y:S02]  /*4910*/  HFMA2 R13, -RZ, RZ, 0, 0 ;  /* 0x00000000ff0d7431 */ /* 0x000fe400000001ff */
[----:B------:R-:W-:Y:S01]  /*4920*/  IMAD.MOV.U32 R15, RZ, RZ, 0x1 ;  /* 0x00000001ff0f7424 */ /* 0x000fe200078e00ff */
[----:B------:R-:W1:Y:S01]  /*4930*/  LDCU.128 UR32, c[0x0][0xb10] ;  /* 0x00016200ff2077ac */ /* 0x000e620008000c00 */
[----:B------:R-:W-:Y:S01]  /*4940*/  IMAD.MOV.U32 R14, RZ, RZ, RZ ;  /* 0x000000ffff0e7224 */ /* 0x000fe200078e00ff */
[----:B------:R-:W-:Y:S01]  /*4950*/  MOV R7, 0x1000 ;  /* 0x0000100000077802 */ /* 0x000fe20000000f00 */
[----:B------:R-:W3:Y:S01]  /*4960*/  LDCU UR31, c[0x0][0x374] ;  /* 0x00006e80ff1f77ac */ /* 0x000ee20008000800 */
[----:B------:R-:W4:Y:S01]  /*4970*/  LDC.64 R2, c[0x0][0x888] ;  /* 0x00022200ff027b82 */ /* 0x000f220000000a00 */
[----:B------:R-:W3:Y:S01]  /*4980*/  LDCU UR15, c[0x0][0xb0c] ;  /* 0x00016180ff0f77ac */ /* 0x000ee20008000800 */
[----:B------:R-:W3:Y:S06]  /*4990*/  LDCU UR41, c[0x0][0xb20] ;  /* 0x00016400ff2977ac */ /* 0x000eec0008000800 */
[----:B------:R-:W2:Y:S01]  /*49a0*/  LDC.64 R4, c[0x0][0x890] ;  /* 0x00022400ff047b82 */ /* 0x000ea20000000a00 */
[----:B------:R-:W3:Y:S01]  /*49b0*/  LDCU UR4, c[0x0][0xb30] ;  /* 0x00016600ff0477ac */ /* 0x000ee20008000800 */
[----:B-1----:R-:W-:-:S02]  /*49c0*/  UIMAD.WIDE.U32 UR6, UR37, UR32, URZ ;  /* 0x00000020250672a5 */ /* 0x002fc4000f8e00ff */
[----:B---3--:R-:W-:Y:S01]  /*49d0*/  UIMAD.WIDE.U32 UR8, UR31, UR35, URZ ;  /* 0x000000231f0872a5 */ /* 0x008fe2000f8e00ff */
[----:B------:R-:W-:Y:S01]  /*49e0*/  UMOV UR29, 0x400 ;  /* 0x00000400001d7882 */ /* 0x000fe20000000000 */
[----:B------:R-:W-:-:S03]  /*49f0*/  UPLOP3.LUT UP3, UPT, UPT, UPT, UPT, 0x40, 0x4 ;  /* 0x000000000004789c */ /* 0x000fc60003f6e870 */
[----:B------:R-:W-:Y:S01]  /*4a00*/  UMOV UR6, UR7 ;  /* 0x0000000700067c82 */ /* 0x000fe20008000000 */
[----:B------:R-:W-:Y:S01]  /*4a10*/  UISETP.GE.AND UP0, UPT, UR42, 0x1, UPT ;  /* 0x000000012a00788c */ /* 0x000fe2000bf06270 */
[----:B------:R-:W-:Y:S01]  /*4a20*/  UMOV UR38, UR9 ;  /* 0x0000000900267c82 */ /* 0x000fe20008000000 */
[----:B------:R-:W-:Y:S01]  /*4a30*/  UISETP.NE.AND UP4, UPT, UR42, 0x1, UPT ;  /* 0x000000012a00788c */ /* 0x000fe2000bf85270 */
[----:B------:R-:W1:Y:S01]  /*4a40*/  LDCU.64 UR22, c[0x0][0xb28] ;  /* 0x00016500ff1677ac */ /* 0x000e620008000a00 */
[----:B------:R-:W-:Y:S02]  /*4a50*/  ULEA UR29, UR55, UR29, 0x18 ;  /* 0x0000001d371d7291 */ /* 0x000fe4000f8ec0ff */
[----:B------:R-:W-:Y:S02]  /*4a60*/  UISETP.NE.AND UP6, UPT, UR15, 0x1, UPT ;  /* 0x000000010f00788c */ /* 0x000fe4000bfc5270 */
[----:B------:R-:W-:Y:S02]  /*4a70*/  UISETP.NE.AND UP5, UPT, UR34, 0x1, UPT ;  /* 0x000000012200788c */ /* 0x000fe4000bfa5270 */
[----:B------:R-:W-:-:S02]  /*4a80*/  USHF.R.U32.HI UR39, URZ, UR33, UR6 ;  /* 0x00000021ff277299 */ /* 0x000fc40008011606 */
[----:B------:R-:W-:Y:S02]  /*4a90*/  USHF.R.U32.HI UR38, URZ, UR41, UR38 ;  /* 0x00000029ff267299 */ /* 0x000fe40008011626 */
[----:B------:R-:W-:Y:S01]  /*4aa0*/  UISETP.NE.AND UP2, UPT, UR4, 0x1, UPT ;  /* 0x000000010400788c */ /* 0x000fe2000bf45270 */
[----:B------:R-:W-:-:S10]  /*4ab0*/  UMOV UR12, URZ ;  /* 0x000000ff000c7c82 */ /* 0x000fd40008000000 */
.L_x_99:
[C---:B------:R-:W-:Y:S02]  /*4ac0*/  LEA R12, R14.reuse, UR29, 0x3 ;  /* 0x0000001d0e0c7c11 */ /* 0x040fe4000f8e18ff */
[----:B------:R-:W-:Y:S02]  /*4ad0*/  SHF.L.U32 R0, R13, 0x1f, RZ ;  /* 0x0000001f0d007819 */ /* 0x000fe400000006ff */
[----:B------:R-:W-:Y:S02]  /*4ae0*/  LEA R8, R14, UR29, 0x4 ;  /* 0x0000001d0e087c11 */ /* 0x000fe4000f8e20ff */
[----:B---3--:R-:W3:Y:S02]  /*4af0*/  SYNCS.PHASECHK.TRANS64.TRYWAIT P0, [R12+URZ+0x90], R0 ;  /* 0x000090000c0075a7 */ /* 0x008ee400080011ff */
[----:B---3--:R-:W-:Y:S05]  /*4b00*/  @!P0 BRA `(.L_x_91) ;  /* 0x0000003c00808947 */ /* 0x008fea0003800000 */
.L_x_170:
[----:B------:R-:W1:Y:S01]  /*4b10*/  LDS.128 R8, [R8+0x120] ;  /* 0x0001200008087984 */ /* 0x000e620000000c00 */
[----:B------:R-:W-:Y:S01]  /*4b20*/  UISETP.GE.AND UP0, UPT, UR42, 0x1, UPT ;  /* 0x000000012a00788c */ /* 0x000fe2000bf06270 */
[----:B------:R-:W-:Y:S01]  /*4b30*/  @!PT LDS RZ, [RZ] ;  /* 0x00000000fffff984 */ /* 0x000fe20000000800 */
[----:B------:R-:W-:Y:S01]  /*4b40*/  @!PT LDS RZ, [RZ] ;  /* 0x00000000fffff984 */ /* 0x000fe20000000800 */
[----:B------:R-:W-:Y:S01]  /*4b50*/  @!PT LDS RZ, [RZ] ;  /* 0x00000000fffff984 */ /* 0x000fe20000000800 */
[----:B------:R-:W-:Y:S01]  /*4b60*/  @!PT LDS RZ, [RZ] ;  /* 0x00000000fffff984 */ /* 0x000fe20000000800 */
[----:B------:R2:W-:Y:S06]  /*4b70*/  MEMBAR.ALL.CTA ;  /* 0x0000000000007992 */ /* 0x0005ec0000008000 */
[----:B--2---:R-:W2:Y:S01]  /*4b80*/  FENCE.VIEW.ASYNC.S ;  /* 0x00000000000073c6 */ /* 0x004ea20000000000 */
[----:B-1----:R-:W-:Y:S11]  /*4b90*/  LOP3.LUT P0, RZ, R10, 0x1, RZ, 0xc0, !PT ;  /* 0x000000010aff7812 */ /* 0x002ff6000780c0ff */
[----:B------:R-:W-:Y:S02]  /*4ba0*/  @!UPT UIADD3 URZ, UPT, UPT, URZ, URZ, URZ ;  /* 0x000000fffffff290 */ /* 0x000fe4000fffe0ff */
[----:B--2---:R-:W-:Y:S01]  /*4bb0*/  VOTEU.ANY UP1, P0 ;  /* 0x0000000000ff7886 */ /* 0x004fe20000020100 */
[----:B------:R-:W-:Y:S11]  /*4bc0*/  PLOP3.LUT P0, PT, PT, PT, UP1, 0x80, 0x8 ;  /* 0x000000000008781c */ /* 0x000ff60003f0f018 */
[----:B------:R-:W-:Y:S02]  /*4bd0*/  @!UPT UIADD3 URZ, UPT, UPT, URZ, URZ, URZ ;  /* 0x000000fffffff290 */ /* 0x000fe4000fffe0ff */
[----:B---3--:R-:W-:Y:S02]  /*4be0*/  @P0 SHF.R.U32.HI R0, RZ, 0x10, R9 ;  /* 0x00000010ff000819 */ /* 0x008fe40000011609 */
[----:B------:R-:W-:Y:S02]  /*4bf0*/  @P0 MOV R6, R8 ;  /* 0x0000000800060202 */ /* 0x000fe40000000f00 */
[----:B------:R-:W-:Y:S01]  /*4c00*/  @P0 R2UR UR4, R0 ;  /* 0x00000000000402ca */ /* 0x000fe200000e0000 */
[----:B------:R-:W-:Y:S01]  /*4c10*/  VIADD R0, R12, 0xa0 ;  /* 0x000000a00c007836 */ /* 0x000fe20000000000 */
[----:B------:R-:W-:Y:S02]  /*4c20*/  @P0 LOP3.LUT R8, R9, 0xffff, RZ, 0xc0, !PT ;  /* 0x0000ffff09080812 */ /* 0x000fe400078ec0ff */
[----:B------:R-:W-:Y:S02]  /*4c30*/  @P0 R2UR UR6, R6 ;  /* 0x00000000060602ca */ /* 0x000fe400000e0000 */
[----:B------:R-:W-:Y:S02]  /*4c40*/  PRMT R0, RZ, 0x654, R0 ;  /* 0x00000654ff007816 */ /* 0x000fe40000000000 */
[----:B------:R-:W-:Y:S02]  /*4c50*/  @P0 R2UR UR5, R8 ;  /* 0x00000000080502ca */ /* 0x000fe400000e0000 */
[----:B------:R1:W-:Y:S03]  /*4c60*/  SYNCS.ARRIVE.TRANS64.RED.A1T0 RZ, [R0+URZ], RZ ;  /* 0x000000ff00ff79a7 */ /* 0x0003e600081004ff */
[----:B------:R-:W-:Y:S04]  /*4c70*/  @UP1 UMOV UR30, UR4 ;  /* 0x00000004001e1c82 */ /* 0x000fe80008000000 */
[----:B------:R-:W-:Y:S04]  /*4c80*/  @UP1 UMOV UR14, UR6 ;  /* 0x00000006000e1c82 */ /* 0x000fe80008000000 */
[----:B------:R-:W-:Y:S01]  /*4c90*/  @UP1 UMOV UR13, UR5 ;  /* 0x00000005000d1c82 */ /* 0x000fe20008000000 */
[----:B------:R-:W-:Y:S05]  /*4ca0*/  BRA.U !UP0, `(.L_x_92) ;  /* 0x0000000108a47547 */ /* 0x000fea000b800000 */
[----:B------:R-:W-:Y:S02]  /*4cb0*/  UIMAD.WIDE.U32 UR8, UR13, UR35, URZ ;  /* 0x000000230d0872a5 */ /* 0x000fe4000f8e00ff */
[----:B------:R-:W-:Y:S02]  /*4cc0*/  UIMAD.WIDE.U32 UR10, UR14, UR32, URZ ;  /* 0x000000200e0a72a5 */ /* 0x000fe4000f8e00ff */
[----:B------:R-:W-:Y:S02]  /*4cd0*/  USEL UR4, UR31, UR38, !UP5 ;  /* 0x000000261f047287 */ /* 0x000fe4000e800000 */
[----:B------:R-:W-:Y:S02]  /*4ce0*/  USEL UR7, UR37, UR39, !UP6 ;  /* 0x0000002725077287 */ /* 0x000fe4000f000000 */
[----:B------:R-:W-:Y:S02]  /*4cf0*/  UIMAD.WIDE.U32 UR16, UR4, UR22, URZ ;  /* 0x00000016041072a5 */ /* 0x000fe4000f8e00ff */
[----:B------:R-:W-:Y:S01]  /*4d00*/  UIMAD.WIDE.U32 UR18, UR7, UR22, URZ ;  /* 0x00000016071272a5 */ /* 0x000fe2000f8e00ff */
[----:B------:R-:W-:Y:S02]  /*4d10*/  UMOV UR5, UR9 ;  /* 0x0000000900057c82 */ /* 0x000fe40008000000 */
[----:B------:R-:W-:Y:S03]  /*4d20*/  USHF.R.U32.HI UR6, URZ, UR41, UR5 ;  /* 0x00000029ff067299 */ /* 0x000fe60008011605 */
[----:B------:R-:W-:Y:S01]  /*4d30*/  UMOV UR5, UR11 ;  /* 0x0000000b00057c82 */ /* 0x000fe20008000000 */
[----:B------:R-:W-:Y:S02]  /*4d40*/  USEL UR6, UR13, UR6, !UP5 ;  /* 0x000000060d067287 */ /* 0x000fe4000e800000 */
[----:B------:R-:W-:Y:S02]  /*4d50*/  USHF.R.U32.HI UR8, URZ, UR33, UR5 ;  /* 0x00000021ff087299 */ /* 0x000fe40008011605 */
[----:B------:R-:W-:Y:S01]  /*4d60*/  UIMAD.WIDE.U32 UR10, UR6, UR22, URZ ;  /* 0x00000016060a72a5 */ /* 0x000fe2000f8e00ff */
[----:B------:R-:W-:Y:S02]  /*4d70*/  UMOV UR5, UR17 ;  /* 0x0000001100057c82 */ /* 0x000fe40008000000 */
[----:B------:R-:W-:Y:S03]  /*4d80*/  @UP4 USHF.R.U32.HI UR4, URZ, UR23, UR5 ;  /* 0x00000017ff044299 */ /* 0x000fe60008011605 */
[----:B------:R-:W-:Y:S01]  /*4d90*/  UMOV UR5, UR19 ;  /* 0x0000001300057c82 */ /* 0x000fe20008000000 */
[----:B------:R-:W-:Y:S02]  /*4da0*/  UIMAD UR4, UR42, UR4, URZ ;  /* 0x000000042a0472a4 */ /* 0x000fe4000f8e02ff */
[----:B------:R-:W-:Y:S02]  /*4db0*/  @UP4 USHF.R.U32.HI UR7, URZ, UR23, UR5 ;  /* 0x00000017ff074299 */ /* 0x000fe40008011605 */
[----:B------:R-:W-:Y:S02]  /*4dc0*/  USEL UR5, UR14, UR8, !UP6 ;  /* 0x000000080e057287 */ /* 0x000fe4000f000000 */
[----:B------:R-:W-:Y:S02]  /*4dd0*/  UIMAD UR8, UR42, UR7, URZ ;  /* 0x000000072a0872a4 */ /* 0x000fe4000f8e02ff */
[----:B------:R-:W-:Y:S03]  /*4de0*/  UISETP.GE.AND UP0, UPT, UR6, UR4, UPT ;  /* 0x000000040600728c */ /* 0x000fe6000bf06270 */
[----:B------:R-:W-:Y:S01]  /*4df0*/  UMOV UR4, UR11 ;  /* 0x0000000b00047c82 */ /* 0x000fe20008000000 */
[----:B------:R-:W-:Y:S02]  /*4e00*/  UISETP.GE.OR UP0, UPT, UR5, UR8, UP0 ;  /* 0x000000080500728c */ /* 0x000fe40008706670 */
[----:B------:R-:W-:Y:S02]  /*4e10*/  USHF.R.U32.HI UR4, URZ, UR23, UR4 ;  /* 0x00000017ff047299 */ /* 0x000fe40008011604 */
[----:B------:R-:W-:Y:S02]  /*4e20*/  UIMAD.WIDE.U32 UR8, UR5, UR22, URZ ;  /* 0x00000016050872a5 */ /* 0x000fe4000f8e00ff */
[----:B------:R-:W-:Y:S04]  /*4e30*/  USEL UR10, UR6, UR4, !UP4 ;  /* 0x00000004060a7287 */ /* 0x000fe8000e000000 */
[----:B------:R-:W-:Y:S01]  /*4e40*/  UIADD3 UR11, UPT, UPT, -UR10, URZ, URZ ;  /* 0x000000ff0a0b7290 */ /* 0x000fe2000fffe1ff */
[----:B------:R-:W-:Y:S02]  /*4e50*/  @!UP0 UMOV UR4, UR9 ;  /* 0x0000000900048c82 */ /* 0x000fe40008000000 */
[----:B------:R-:W-:Y:S02]  /*4e60*/  @!UP0 USHF.R.U32.HI UR4, URZ, UR23, UR4 ;  /* 0x00000017ff048299 */ /* 0x000fe40008011604 */
[----:B------:R-:W-:Y:S02]  /*4e70*/  UIMAD UR8, UR42, UR11, UR6 ;  /* 0x0000000b2a0872a4 */ /* 0x000fe4000f8e0206 */
[----:B------:R-:W-:Y:S04]  /*4e80*/  @!UP0 USEL UR4, UR5, UR4, !UP4 ;  /* 0x0000000405048287 */ /* 0x000fe8000e000000 */
[----:B------:R-:W-:Y:S02]  /*4e90*/  @!UP0 UIMAD UR7, UR7, UR8, UR4 ;  /* 0x00000008070782a4 */ /* 0x000fe4000f8e0204 */
[----:B------:R-:W-:Y:S02]  /*4ea0*/  @!UP0 UIADD3 UR9, UPT, UPT, UR10, -UR4, URZ ;  /* 0x800000040a098290 */ /* 0x000fe4000fffe0ff */
[----:B------:R-:W-:Y:S02]  /*4eb0*/  UIADD3 UR8, UPT, UPT, -UR6, URZ, URZ ;  /* 0x000000ff06087290 */ /* 0x000fe4000fffe1ff */
[----:B------:R-:W-:Y:S02]  /*4ec0*/  UIADD3 UR4, UPT, UPT, -UR5, URZ, URZ ;  /* 0x000000ff05047290 */ /* 0x000fe4000fffe1ff */
[----:B------:R-:W-:Y:S03]  /*4ed0*/  @!UP0 UIMAD UR6, UR9, UR42, UR5 ;  /* 0x0000002a090682a4 */ /* 0x000fe6000f8e0205 */
[----:B------:R-:W-:Y:S01]  /*4ee0*/  @!UP0 UMOV UR5, UR7 ;  /* 0x0000000700058c82 */ /* 0x000fe20008000000 */
[----:B------:R-:W-:Y:S02]  /*4ef0*/  UIMAD UR7, UR15, UR4, UR14 ;  /* 0x000000040f0772a4 */ /* 0x000fe4000f8e020e */
[----:B------:R-:W-:Y:S02]  /*4f00*/  UIMAD UR4, UR34, UR8, UR13 ;  /* 0x00000008220472a4 */ /* 0x000fe4000f8e020d */
[----:B------:R-:W-:Y:S02]  /*4f10*/  UIMAD UR14, UR5, UR15, UR7 ;  /* 0x0000000f050e72a4 */ /* 0x000fe4000f8e0207 */
[----:B------:R-:W-:Y:S11]  /*4f20*/  UIMAD UR13, UR6, UR34, UR4 ;  /* 0x00000022060d72a4 */ /* 0x000ff6000f8e0204 */
[----:B------:R-:W-:Y:S01]  /*4f30*/  @!UPT UIADD3 URZ, UPT, UPT, URZ, URZ, URZ ;  /* 0x000000fffffff290 */ /* 0x000fe2000fffe0ff */
.L_x_92:
[----:B------:R-:W2:Y:S01]  /*4f40*/  @!UP2 LDCU.128 UR8, c[0x0][0xb10] ;  /* 0x00016200ff08a7ac */ /* 0x000ea20008000c00 */
[C---:B------:R-:W-:Y:S02]  /*4f50*/  ISETP.NE.U32.AND P1, PT, R4.reuse, RZ, PT ;  /* 0x000000ff0400720c */ /* 0x040fe40003f25070 */
[----:B------:R-:W-:Y:S02]  /*4f60*/  ISETP.NE.U32.AND P0, PT, R4, RZ, PT ;  /* 0x000000ff0400720c */ /* 0x000fe40003f05070 */
[C---:B------:R-:W-:Y:S02]  /*4f70*/  ISETP.NE.AND.EX P1, PT, R5.reuse, RZ, PT, P1 ;  /* 0x000000ff0500720c */ /* 0x040fe40003f25310 */
[----:B------:R-:W-:Y:S01]  /*4f80*/  ISETP.NE.AND.EX P0, PT, R5, RZ, PT, P0 ;  /* 0x000000ff0500720c */ /* 0x000fe20003f05300 */
[----:B------:R-:W3:Y:S01]  /*4f90*/  @!UP2 LDCU UR5, c[0x0][0xb0c] ;  /* 0x00016180ff05a7ac */ /* 0x000ee20008000800 */
[----:B------:R-:W-:Y:S02]  /*4fa0*/  USHF.L.U32 UR26, UR26, 0x6, URZ ;  /* 0x000000061a1a7899 */ /* 0x000fe400080006ff */
[----:B------:R-:W-:Y:S02]  /*4fb0*/  USHF.L.U32 UR27, UR20, 0x6, URZ ;  /* 0x00000006141b7899 */ /* 0x000fe400080006ff */
[----:B--2---:R-:W-:Y:S07]  /*4fc0*/  UIMAD.WIDE.U32 UR6, UR14, UR8, URZ ;  /* 0x000000080e0672a5 */ /* 0x004fee000f8e00ff */
[----:B------:R-:W-:Y:S01]  /*4fd0*/  @!UP2 UMOV UR4, UR7 ;  /* 0x000000070004ac82 */ /* 0x000fe20008000000 */
[----:B---3--:R-:W-:Y:S02]  /*4fe0*/  @!UP2 UISETP.NE.AND UP0, UPT, UR5, 0x1, UPT ;  /* 0x000000010500a88c */ /* 0x008fe4000bf05270 */
[----:B------:R-:W-:Y:S02]  /*4ff0*/  @!UP2 USHF.R.U32.HI UR4, URZ, UR9, UR4 ;  /* 0x00000009ff04a299 */ /* 0x000fe40008011604 */
[----:B------:R-:W-:Y:S02]  /*5000*/  UIMAD.WIDE.U32 UR6, UR13, UR11, URZ ;  /* 0x0000000b0d0672a5 */ /* 0x000fe4000f8e00ff */
[----:B------:R-:W-:Y:S02]  /*5010*/  @!UP2 USEL UR8, UR14, UR4, !UP0 ;  /* 0x000000040e08a287 */ /* 0x000fe4000c000000 */
[----:B------:R-:W-:Y:S03]  /*5020*/  @!UP2 UISETP.NE.AND UP0, UPT, UR10, 0x1, UPT ;  /* 0x000000010a00a88c */ /* 0x000fe6000bf05270 */
[----:B------:R-:W-:Y:S02]  /*5030*/  @!UP2 UMOV UR6, UR7 ;  /* 0x000000070006ac82 */ /* 0x000fe40008000000 */
[----:B------:R-:W2:Y:S02]  /*5040*/  @!UP2 LDCU UR4, c[0x0][0xb20] ;  /* 0x00016400ff04a7ac */ /* 0x000ea40008000800 */
[----:B--2---:R-:W-:Y:S04]  /*5050*/  @!UP2 USHF.R.U32.HI UR6, URZ, UR4, UR6 ;  /* 0x00000004ff06a299 */ /* 0x004fe80008011606 */
[----:B------:R-:W-:Y:S04]  /*5060*/  @!UP2 USEL UR6, UR13, UR6, !UP0 ;  /* 0x000000060d06a287 */ /* 0x000fe8000c000000 */
[----:B------:R-:W-:Y:S02]  /*5070*/  @!UP2 UIADD3 UR4, UPT, UPT, -UR8, UR6, URZ ;  /* 0x000000060804a290 */ /* 0x000fe4000fffe1ff */
[----:B------:R-:W-:Y:S02]  /*5080*/  @!UP2 UIADD3 UR6, UPT, UPT, UR8, -UR6, URZ ;  /* 0x800000060806a290 */ /* 0x000fe4000fffe0ff */
[----:B------:R-:W-:Y:S02]  /*5090*/  @!UP2 UIMAD UR14, UR4, UR5, UR14 ;  /* 0x00000005040ea2a4 */ /* 0x000fe4000f8e020e */
[----:B------:R-:W-:Y:S01]  /*50a0*/  @!UP2 UIMAD UR13, UR6, UR10, UR13 ;  /* 0x0000000a060da2a4 */ /* 0x000fe2000f8e020d */
[----:B------:R-:W-:Y:S11]  /*50b0*/  BRA.U UP3, `(.L_x_93) ;  /* 0x0000000103107547 */ /* 0x000ff6000b800000 */
[----:B------:R-:W-:Y:S04]  /*50c0*/  MOV R6, UR40 ;  /* 0x0000002800067c02 */ /* 0x000fe80008000f00 */
[----:B------:R-:W-:Y:S04]  /*50d0*/  SHF.L.U32 R6, R6, 0x1f, RZ ;  /* 0x0000001f06067819 */ /* 0x000fe800000006ff */
[----:B------:R-:W2:Y:S02]  /*50e0*/  SYNCS.PHASECHK.TRANS64.TRYWAIT P2, [UR29+0x88], R6 ;  /* 0x00008806ff0075a7 */ /* 0x000ea4000804111d */
[----:B--2---:R-:W-:Y:S05]  /*50f0*/  @!P2 BRA `(.L_x_94) ;  /* 0x000000380018a947 */ /* 0x004fea0003800000 */
.L_x_93:
[----:B------:R-:W-:Y:S05]  /*5100*/  @!P1 BRA `(.L_x_95) ;  /* 0x0000000000309947 */ /* 0x000fea0003800000 */
[----:B----4-:R-:W-:Y:S01]  /*5110*/  ISETP.NE.U32.AND P1, PT, R2, RZ, PT ;  /* 0x000000ff0200720c */ /* 0x010fe20003f25070 */
[----:B------:R-:W2:Y:S01]  /*5120*/  LDCU.64 UR4, c[0x0][0x358] ;  /* 0x00006b00ff0477ac */ /* 0x000ea20008000a00 */
[----:B------:R-:W-:Y:S02]  /*5130*/  IMAD.MOV.U32 R46, RZ, RZ, 0x1 ;  /* 0x00000001ff2e7424 */ /* 0x000fe400078e00ff */
[----:B------:R-:W-:Y:S11]  /*5140*/  ISETP.NE.AND.EX P1, PT, R3, RZ, PT, P1 ;  /* 0x000000ff0300720c */ /* 0x000ff60003f25310 */
[----:B------:R-:W-:Y:S02]  /*5150*/  @!UPT UIADD3 URZ, UPT, UPT, URZ, URZ, URZ ;  /* 0x000000fffffff290 */ /* 0x000fe4000fffe0ff */
[----:B------:R-:W3:Y:S01]  /*5160*/  @P1 LDC.64 R8, c[0x0][0x888] ;  /* 0x00022200ff081b82 */ /* 0x000ee20000000a00 */
[----:B-1----:R-:W-:Y:S04]  /*5170*/  @P1 IMAD R0, R4, UR36, RZ ;  /* 0x0000002404001c24 */ /* 0x002fe8000f8e02ff */
[----:B---3--:R-:W-:Y:S04]  /*5180*/  @P1 IMAD.WIDE R8, R0, 0x4, R8 ;  /* 0x0000000400081825 */ /* 0x008fe800078e0208 */
[----:B------:R-:W-:Y:S01]  /*5190*/  HFMA2 R0, -RZ, RZ, 0, 5.9604644775390625e-08 ;  /* 0x00000001ff007431 */ /* 0x000fe200000001ff */
[----:B--2--5:R2:W5:Y:S04]  /*51a0*/  @P1 LDG.E R26, desc[UR4][R8.64] ;  /* 0x00000004081a1981 */ /* 0x024568000c1e1900 */
[----:B------:R-:W-:Y:S01]  /*51b0*/  @!P1 PRMT R46, R0, 0x7610, R46 ;  /* 0x00007610002e9816 */ /* 0x000fe2000000002e */
[----:B--2---:R-:W3:Y:S06]  /*51c0*/  @!P1 LDC R26, c[0x0][0x880] ;  /* 0x00022000ff1a9b82 */ /* 0x004eec0000000800 */
.L_x_95:
[----:B---3-5:R-:W-:Y:S01]  /*51d0*/  @!P0 FSETP.EQ.AND P1, PT, R26, RZ, PT ;  /* 0x000000ff1a00820b */ /* 0x028fe20003f22000 */
[----:B------:R-:W-:Y:S01]  /*51e0*/  @!UPT UIADD3 URZ, UPT, UPT, URZ, URZ, URZ ;  /* 0x000000fffffff290 */ /* 0x000fe2000fffe0ff */
[----:B------:R-:W-:Y:S11]  /*51f0*/  @!P0 BRA `(.L_x_96) ;  /* 0x0000000000188947 */ /* 0x000ff60003800000 */
[----:B------:R-:W-:Y:S02]  /*5200*/  LOP3.LUT P0, RZ, R46, 0xff, RZ, 0xc0, !PT ;  /* 0x000000ff2eff7812 */ /* 0x000fe4000780c0ff */
[----:B----4-:R-:W-:Y:S04]  /*5210*/  ISETP.NE.U32.AND P1, PT, R2, RZ, PT ;  /* 0x000000ff0200720c */ /* 0x010fe80003f25070 */
[----:B------:R-:W-:Y:S04]  /*5220*/  ISETP.NE.AND.EX P1, PT, R3, RZ, PT, P1 ;  /* 0x000000ff0300720c */ /* 0x000fe80003f25310 */
[----:B------:R-:W-:Y:S03]  /*5230*/  PLOP3.LUT P1, PT, P1, PT, PT, 0x8, 0x80 ;  /* 0x000000000080781c */ /* 0x000fe60000f2e170 */
[----:B------:R-:W-:Y:S11]  /*5240*/  @P0 FSETP.EQ.AND P1, PT, R26, RZ, PT ;  /* 0x000000ff1a00020b */ /* 0x000ff60003f22000 */
[----:B------:R-:W-:Y:S02]  /*5250*/  @!UPT UIADD3 URZ, UPT, UPT, URZ, URZ, URZ ;  /* 0x000000fffffff290 */ /* 0x000fe4000fffe0ff */
.L_x_96:
[----:B------:R-:W-:Y:S01]  /*5260*/  ULEA UR4, UR12, UR29, 0x3 ;  /* 0x0000001d0c047291 */ /* 0x000fe2000f8e18ff */
[----:B------:R-:W-:Y:S02]  /*5270*/  SHF.L.U32 R9, R15, 0x1f, RZ ;  /* 0x0000001f0f097819 */ /* 0x000fe400000006ff */
[----:B------:R-:W-:Y:S04]  /*5280*/  ELECT P0, URZ, PT ;  /* 0x0000000000ff782f */ /* 0x000fe80003800000 */
[----:B------:R-:W-:Y:S02]  /*5290*/  PLOP3.LUT P1, PT, P1, P0, PT, 0xf2, 0x2f ;  /* 0x00000000002f781c */ /* 0x000fe40000f21e72 */
[----:B------:R-:W2:Y:S11]  /*52a0*/  SYNCS.PHASECHK.TRANS64.TRYWAIT P2, [UR4+0x68], R9 ;  /* 0x00006809ff0075a7 */ /* 0x000eb60008041104 */
[----:B------:R-:W-:Y:S05]  /*52b0*/  @!P1 IADD3 R8, P0, PT, R16, 0x580, RZ ;  /* 0x0000058010089810 */ /* 0x000fea0007f1e0ff */
[----:B-1----:R-:W-:Y:S01]  /*52c0*/  @!P1 IMAD.X R6, RZ, RZ, R17, P0 ;  /* 0x000000ffff069224 */ /* 0x002fe200000e0611 */
[----:B--2---:R-:W-:Y:S07]  /*52d0*/  @!P2 BRA `(.L_x_97) ;  /* 0x0000003400b8a947 */ /* 0x004fee0003800000 */
.L_x_173:
[----:B------:R-:W-:Y:S01]  /*52e0*/  @!P1 R2UR UR6, R6 ;  /* 0x00000000060692ca */ /* 0x000fe200000e0000 */
[----:B------:R-:W-:Y:S01]  /*52f0*/  UIADD3 UR5, UPT, UPT, UR12, 0x1, URZ ;  /* 0x000000010c057890 */ /* 0x000fe2000fffe0ff */
[----:B------:R-:W-:Y:S01]  /*5300*/  @!P1 R2UR UR7, R8 ;  /* 0x00000000080792ca */ /* 0x000fe200000e0000 */
[----:B------:R-:W-:Y:S01]  /*5310*/  UIADD3 UR25, UPT, UPT, UR4, 0x50, URZ ;  /* 0x0000005004197890 */ /* 0x000fe2000fffe0ff */
[----:B-1----:R-:W-:Y:S01]  /*5320*/  @!P1 IMAD.MOV.U32 R0, RZ, RZ, 0x1000 ;  /* 0x00001000ff009424 */ /* 0x002fe200078e00ff */
[----:B------:R-:W-:Y:S01]  /*5330*/  UISETP.NE.AND UP0, UPT, UR5, 0x3, UPT ;  /* 0x000000030500788c */ /* 0x000fe2000bf05270 */
[----:B------:R-:W-:Y:S01]  /*5340*/  VIADD R14, R14, 0x1 ;  /* 0x000000010e0e7836 */ /* 0x000fe20000000000 */
[----:B------:R-:W-:Y:S01]  /*5350*/  UMOV UR18, 0x0 ;  /* 0x0000000000127882 */ /* 0x000fe20000000000 */
[----:B------:R-:W-:Y:S01]  /*5360*/  UMOV UR19, 0x10000000 ;  /* 0x1000000000137882 */ /* 0x000fe20000000000 */
[----:B------:R-:W-:Y:S02]  /*5370*/  USEL UR21, UR5, URZ, UP0 ;  /* 0x000000ff05157287 */ /* 0x000fe40008000000 */
[----:B------:R-:W-:Y:S02]  /*5380*/  USEL UR9, URZ, 0x1, UP0 ;  /* 0x00000001ff097887 */ /* 0x000fe40008000000 */
[----:B------:R-:W-:Y:S01]  /*5390*/  VOTEU.ALL UP0, P1 ;  /* 0x0000000000ff7886 */ /* 0x000fe20000800000 */
[----:B------:R-:W-:Y:S01]  /*53a0*/  IMAD.U32 R9, RZ, RZ, UR6 ;  /* 0x00000006ff097e24 */ /* 0x000fe2000f8e00ff */
[----:B------:R-:W-:Y:S01]  /*53b0*/  UMOV UR28, UR36 ;  /* 0x00000024001c7c82 */ /* 0x000fe20008000000 */
[----:B------:R-:W-:Y:S01]  /*53c0*/  IMAD.U32 R8, RZ, RZ, UR7 ;  /* 0x00000007ff087e24 */ /* 0x000fe2000f8e00ff */
[----:B------:R-:W-:Y:S01]  /*53d0*/  LOP3.LUT R15, R15, UR9, RZ, 0x3c, !PT ;  /* 0x000000090f0f7c12 */ /* 0x000fe2000f8e3cff */
[----:B------:R-:W-:Y:S01]  /*53e0*/  @!UP0 ULEA UR5, UR12, UR29, 0xc ;  /* 0x0000001d0c058291 */ /* 0x000fe2000f8e60ff */
[----:B------:R-:W-:Y:S01]  /*53f0*/  @!P1 R2UR UR7, R9 ;  /* 0x00000000090792ca */ /* 0x000fe200000e0000 */
[----:B------:R-:W-:Y:S01]  /*5400*/  @!UP0 UIADD3 UR10, UPT, UPT, UR26, 0x20, URZ ;  /* 0x000000201a0a8890 */ /* 0x000fe2000fffe0ff */
[----:B------:R-:W-:Y:S01]  /*5410*/  @!P1 R2UR UR6, R8 ;  /* 0x00000000080692ca */ /* 0x000fe200000e0000 */
[----:B------:R-:W-:Y:S01]  /*5420*/  @!UP0 UIADD3 UR24, UPT, UPT, UR5, 0x200, URZ ;  /* 0x0000020005188890 */ /* 0x000fe2000fffe0ff */
[----:B------:R-:W-:Y:S01]  /*5430*/  SHF.L.U32 R6, R15, 0x1f, RZ ;  /* 0x0000001f0f067819 */ /* 0x000fe200000006ff */
[----:B------:R-:W-:Y:S01]  /*5440*/  @!UP0 UIADD3 UR8, UPT, UPT, UR5, 0xa00, URZ ;  /* 0x00000a0005088890 */ /* 0x000fe2000fffe0ff */
[----:B------:R-:W-:Y:S01]  /*5450*/  VOTEU.ALL UP0, P1 ;  /* 0x0000000000ff7886 */ /* 0x000fe20000800000 */
[----:B------:R-:W-:Y:S01]  /*5460*/  UMOV UR11, UR27 ;  /* 0x0000001b000b7c82 */ /* 0x000fe20008000000 */
[----:B------:R-:W-:Y:S01]  /*5470*/  UMOV UR12, UR36 ;  /* 0x00000024000c7c82 */ /* 0x000fe20008000000 */
[----:B------:R-:W-:Y:S01]  /*5480*/  UMOV UR9, UR25 ;  /* 0x0000001900097c82 */ /* 0x000fe20008000000 */
[----:B------:R-:W-:Y:S02]  /*5490*/  UPRMT UR16, UR55, 0x654, UR25 ;  /* 0x0000065437107896 */ /* 0x000fe40008000019 */
[----:B------:R-:W-:Y:S03]  /*54a0*/  ULEA UR5, UR21, UR29, 0x3 ;  /* 0x0000001d15057291 */ /* 0x000fe6000f8e18ff */
[----:B------:R1:W-:Y:S01]  /*54b0*/  @!UP0 UTMALDG.3D [UR24], [UR6], desc[UR18] ;  /* 0x00001218060085b4 */ /* 0x0003e20008011000 */
[----:B------:R-:W-:Y:S05]  /*54c0*/  VOTEU.ALL UP0, P1 ;  /* 0x0000000000ff7886 */ /* 0x000fea0000800000 */
[----:B------:R1:W-:Y:S01]  /*54d0*/  @!UP0 UTMALDG.3D [UR8], [UR6], desc[UR18] ;  /* 0x00001208060085b4 */ /* 0x0003e20008011000 */
[----:B------:R1:W-:Y:S01]  /*54e0*/  @!P1 SYNCS.ARRIVE.TRANS64.RED.A0TR RZ, [UR4+0x50], R0 ;  /* 0x00005000ffff99a7 */ /* 0x0003e20008300404 */
[----:B------:R-:W-:Y:S01]  /*54f0*/  SYNCS.ARRIVE.TRANS64.RED.A1T0 RZ, [UR16], RZ ;  /* 0x000000ffffff79a7 */ /* 0x000fe20008100410 */
[----:B------:R-:W2:Y:S02]  /*5500*/  SYNCS.PHASECHK.TRANS64.TRYWAIT P0, [UR5+0x68], R6 ;  /* 0x00006806ff0075a7 */ /* 0x000ea40008001105 */
[----:B-12---:R-:W-:Y:S05]  /*5510*/  @!P0 BRA `(.L_x_98) ;  /* 0x0000003400408947 */ /* 0x006fea0003800000 */
.L_x_175:
[----:B------:R-:W-:Y:S01]  /*5520*/  UIADD3 UR17, UPT, UPT, UR5, 0x50, URZ ;  /* 0x0000005005117890 */ /* 0x000fe2000fffe0ff */
[----:B-1----:R-:W-:Y:S01]  /*5530*/  @!P1 IADD3 R6, P0, PT, R16, 0x580, RZ ;  /* 0x0000058010069810 */ /* 0x002fe20007f1e0ff */
[----:B------:R-:W-:Y:S01]  /*5540*/  UPLOP3.LUT UP3, UPT, UPT, UPT, UPT, 0x80, 0x8 ;  /* 0x000000000008789c */ /* 0x000fe20003f6f070 */
[----:B------:R-:W-:Y:S01]  /*5550*/  R2UR UR43, R50 ;  /* 0x00000000322b72ca */ /* 0x000fe200000e0000 */
[----:B------:R-:W-:Y:S01]  /*5560*/  UMOV UR24, 0x0 ;  /* 0x0000000000187882 */ /* 0x000fe20000000000 */
[----:B------:R-:W-:Y:S01]  /*5570*/  @!P1 R2UR UR6, R6 ;  /* 0x00000000060692ca */ /* 0x000fe200000e0000 */
[----:B------:R-:W-:Y:S01]  /*5580*/  @!P1 IMAD.X R0, RZ, RZ, R17, P0 ;  /* 0x000000ffff009224 */ /* 0x000fe200000e0611 */
[----:B------:R-:W-:Y:S01]  /*5590*/  UMOV UR25, 0x10000000 ;  /* 0x1000000000197882 */ /* 0x000fe20000000000 */
[----:B------:R-:W-:Y:S01]  /*55a0*/  UMOV UR19, UR27 ;  /* 0x0000001b00137c82 */ /* 0x000fe20008000000 */
[----:B------:R-:W-:Y:S01]  /*55b0*/  UMOV UR20, UR36 ;  /* 0x0000002400147c82 */ /* 0x000fe20008000000 */
[----:B------:R-:W-:Y:S01]  /*55c0*/  UMOV UR11, UR27 ;  /* 0x0000001b000b7c82 */ /* 0x000fe20008000000 */
[----:B------:R-:W-:Y:S01]  /*55d0*/  @!P1 R2UR UR4, R0 ;  /* 0x00000000000492ca */ /* 0x000fe200000e0000 */
[----:B------:R-:W-:Y:S01]  /*55e0*/  UMOV UR12, UR36 ;  /* 0x00000024000c7c82 */ /* 0x000fe20008000000 */
[----:B------:R-:W-:Y:S01]  /*55f0*/  UMOV UR9, UR17 ;  /* 0x0000001100097c82 */ /* 0x000fe20008000000 */
[----:B------:R-:W-:Y:S01]  /*5600*/  VOTEU.ALL UP0, P1 ;  /* 0x0000000000ff7886 */ /* 0x000fe20000800000 */
[----:B------:R-:W-:Y:S01]  /*5610*/  R2UR UR28, R51 ;  /* 0x00000000331c72ca */ /* 0x000fe200000e0000 */
[----:B------:R-:W-:Y:S01]  /*5620*/  UMOV UR36, UR30 ;  /* 0x0000001e00247c82 */ /* 0x000fe20008000000 */
[----:B------:R-:W-:Y:S01]  /*5630*/  ISETP.NE.AND P0, PT, R14, 0x2, PT ;  /* 0x000000020e00780c */ /* 0x000fe20003f05270 */
[----:B------:R-:W-:Y:S01]  /*5640*/  IMAD.U32 R8, RZ, RZ, UR6 ;  /* 0x00000006ff087e24 */ /* 0x000fe2000f8e00ff */
[----:B------:R-:W-:Y:S02]  /*5650*/  @!UP0 UIADD3 UR18, UPT, UPT, UR26, 0x10, URZ ;  /* 0x000000101a128890 */ /* 0x000fe4000fffe0ff */
[----:B------:R-:W-:Y:S01]  /*5660*/  @!UP0 UIADD3 UR10, UPT, UPT, UR26, 0x30, URZ ;  /* 0x000000301a0a8890 */ /* 0x000fe2000fffe0ff */
[----:B------:R-:W-:Y:S01]  /*5670*/  SEL R0, RZ, 0x1, P0 ;  /* 0x00000001ff007807 */ /* 0x000fe20000000000 */
[----:B------:R-:W-:Y:S01]  /*5680*/  UIADD3 UR26, UPT, UPT, UR13, UR43, URZ ;  /* 0x0000002b0d1a7290 */ /* 0x000fe2000fffe0ff */
[----:B------:R-:W-:Y:S01]  /*5690*/  IMAD.U32 R9, RZ, RZ, UR4 ;  /* 0x00000004ff097e24 */ /* 0x000fe2000f8e00ff */
[----:B------:R-:W-:Y:S01]  /*56a0*/  @!P1 R2UR UR6, R8 ;  /* 0x00000000080692ca */ /* 0x000fe200000e0000 */
[----:B------:R-:W-:Y:S01]  /*56b0*/  @!UP0 ULEA UR4, UR21, UR29, 0xc ;  /* 0x0000001d15048291 */ /* 0x000fe2000f8e60ff */
[----:B------:R-:W-:Y:S02]  /*56c0*/  LOP3.LUT R13, R13, R0, RZ, 0x3c, !PT ;  /* 0x000000000d0d7212 */ /* 0x000fe400078e3cff */
[----:B------:R-:W-:Y:S01]  /*56d0*/  @!P1 R2UR UR7, R9 ;  /* 0x00000000090792ca */ /* 0x000fe200000e0000 */
[----:B------:R-:W-:Y:S01]  /*56e0*/  @!UP0 UIADD3 UR16, UPT, UPT, UR4, 0x200, URZ ;  /* 0x0000020004108890 */ /* 0x000fe2000fffe0ff */
[----:B------:R-:W-:Y:S01]  /*56f0*/  SEL R14, R14, RZ, P0 ;  /* 0x000000ff0e0e7207 */ /* 0x000fe20000000000 */
[----:B------:R-:W-:Y:S01]  /*5700*/  @!UP0 UIADD3 UR8, UPT, UPT, UR4, 0xa00, URZ ;  /* 0x00000a0004088890 */ /* 0x000fe2000fffe0ff */
[----:B------:R-:W-:Y:S01]  /*5710*/  VOTEU.ALL UP0, P1 ;  /* 0x0000000000ff7886 */ /* 0x000fe20000800000 */
[----:B------:R-:W-:Y:S08]  /*5720*/  UPRMT UR4, UR55, 0x654, UR17 ;  /* 0x0000065437047896 */ /* 0x000ff00008000011 */
[----:B------:R1:W-:Y:S01]  /*5730*/  @!UP0 UTMALDG.3D [UR16], [UR6], desc[UR24] ;  /* 0x00001810060085b4 */ /* 0x0003e20008011000 */
[----:B------:R-:W-:Y:S05]  /*5740*/  VOTEU.ALL UP0, P1 ;  /* 0x0000000000ff7886 */ /* 0x000fea0000800000 */
[----:B------:R2:W-:Y:S01]  /*5750*/  @!UP0 UTMALDG.3D [UR8], [UR6], desc[UR24] ;  /* 0x00001808060085b4 */ /* 0x0005e20008011000 */
[----:B------:R3:W-:Y:S01]  /*5760*/  @!P1 SYNCS.ARRIVE.TRANS64.RED.A0TR RZ, [UR5+0x50], R7 ;  /* 0x00005007ffff99a7 */ /* 0x0007e20008300405 */
[----:B------:R-:W-:Y:S01]  /*5770*/  SYNCS.ARRIVE.TRANS64.RED.A1T0 RZ, [UR4], RZ ;  /* 0x000000ffffff79a7 */ /* 0x000fe20008100404 */
[----:B------:R-:W-:Y:S04]  /*5780*/  UIADD3 UR4, UPT, UPT, UR21, 0x1, URZ ;  /* 0x0000000115047890 */ /* 0x000fe8000fffe0ff */
[----:B------:R-:W-:Y:S04]  /*5790*/  UISETP.NE.AND UP0, UPT, UR4, 0x3, UPT ;  /* 0x000000030400788c */ /* 0x000fe8000bf05270 */
[----:B------:R-:W-:Y:S02]  /*57a0*/  USEL UR5, URZ, 0x1, UP0 ;  /* 0x00000001ff057887 */ /* 0x000fe40008000000 */
[----:B-1----:R-:W-:Y:S04]  /*57b0*/  UIADD3 UR20, UPT, UPT, UR14, UR28, URZ ;  /* 0x0000001c0e147290 */ /* 0x002fe8000fffe0ff */
[----:B------:R-:W-:Y:S01]  /*57c0*/  LOP3.LUT R15, R15, UR5, RZ, 0x3c, !PT ;  /* 0x000000050f0f7c12 */ /* 0x000fe2000f8e3cff */
[----:B--2---:R-:W-:Y:S01]  /*57d0*/  USEL UR12, UR4, URZ, UP0 ;  /* 0x000000ff040c7287 */ /* 0x004fe20008000000 */
[----:B------:R-:W-:Y:S11]  /*57e0*/  BRA.U UP1, `(.L_x_99) ;  /* 0xfffffff101b47547 */ /* 0x000ff6000b83ffff */
[----:B------:R-:W-:Y:S01]  /*57f0*/  UIADD3 UR29, UPT, UPT, UR29, 0x68, URZ ;  /* 0x000000681d1d7890 */ /* 0x000fe2000fffe0ff */
[----:B----4-:R-:W-:-:S03]  /*5800*/  SHF.L.U32 R2, R15, 0x1f, RZ ;  /* 0x0000001f0f027819 */ /* 0x010fc600000006ff */
[----:B------:R-:W-:-:S09]  /*5810*/  ULEA UR4, UR12, UR29, 0x3 ;  /* 0x0000001d0c047291 */ /* 0x000fd2000f8e18ff */
[----:B------:R-:W1:Y:S02]  /*5820*/  SYNCS.PHASECHK.TRANS64.TRYWAIT P0, [UR4], R2 ;  /* 0x00000002ff0075a7 */ /* 0x000e640008001104 */
[----:B-1----:R-:W-:Y:S05]  /*5830*/  @!P0 BRA `(.L_x_100) ;  /* 0x0000003000908947 */ /* 0x002fea0003800000 */
.L_x_177:
        /* <DEDUP_REMOVED lines=9> */
.L_x_179:
[----:B------:R-:W-:-:S04]  /*58d0*/  UIADD3 UR4, UPT, UPT, UR4, 0x1, URZ ;  /* 0x0000000104047890 */ /* 0x000fc8000fffe0ff */
[----:B------:R-:W-:-:S04]  /*58e0*/  UISETP.NE.AND UP0, UPT, UR4, 0x3, UPT ;  /* 0x000000030400788c */ /* 0x000fc8000bf05270 */
[----:B------:R-:W-:Y:S02]  /*58f0*/  USEL UR5, URZ, 0x1, UP0 ;  /* 0x00000001ff057887 */ /* 0x000fe40008000000 */
[----:B------:R-:W-:-:S04]  /*5900*/  USEL UR4, UR4, URZ, UP0 ;  /* 0x000000ff04047287 */ /* 0x000fc80008000000 */
[----:B------:R-:W-:Y:S01]  /*5910*/  ULEA UR4, UR4, UR29, 0x3 ;  /* 0x0000001d04047291 */ /* 0x000fe2000f8e18ff */
[----:B-1----:R-:W-:-:S04]  /*5920*/  LOP3.LUT R2, R15, UR5, RZ, 0x3c, !PT ;  /* 0x000000050f027c12 */ /* 0x002fc8000f8e3cff */
[----:B------:R-:W-:Y:S01]  /*5930*/  SHF.L.U32 R2, R2, 0x1f, RZ ;  /* 0x0000001f02027819 */ /* 0x000fe200000006ff */
[----:B------:R-:W-:-:S07]  /*5940*/  IMAD.U32 R0, RZ, RZ, UR4 ;  /* 0x00000004ff007e24 */ /* 0x000fce000f8e00ff */
.L_x_102:
[----:B-1----:R1:W2:Y:S02]  /*5950*/  SYNCS.PHASECHK.TRANS64.TRYWAIT P0, [R0+URZ], R2 ;  /* 0x00000002000075a7 */ /* 0x0022a400080011ff */
[----:B--2---:R-:W-:Y:S05]  /*5960*/  @!P0 NANOSLEEP.SYNCS 0x989680 ;  /* 0x009896800000895d */ /* 0x004fea0003900000 */
[----:B------:R-:W2:Y:S02]  /*5970*/  @!P0 SYNCS.PHASECHK.TRANS64 P0, [R0+URZ], R2 ;  /* 0x00000002000085a7 */ /* 0x000ea400080010ff */
[----:B--2---:R-:W-:Y:S05]  /*5980*/  @P0 EXIT ;  /* 0x000000000000094d */ /* 0x004fea0003800000 */
[----:B------:R-:W-:Y:S05]  /*5990*/  BRA `(.L_x_102) ;  /* 0xfffffffc00ec7947 */ /* 0x000fea000383ffff */
.L_x_90:
[----:B------:R-:W-:-:S06]  /*59a0*/  UISETP.GE.AND UP0, UPT, UR18, 0x4, UPT ;  /* 0x000000041200788c */ /* 0x000fcc000bf06270 */
[----:B------:R-:W-:-:S13]  /*59b0*/  PLOP3.LUT P0, PT, PT, PT, UP0, 0x80, 0x8 ;  /* 0x000000000008781c */ /* 0x000fda0003f0f008 */
[----:B------:R-:W-:Y:S05]  /*59c0*/  @!P0 EXIT ;  /* 0x000000000000894d */ /* 0x000fea0003800000 */
[----:B------:R-:W-:Y:S01]  /*59d0*/  BAR.SYNC.DEFER_BLOCKING 0x6, 0xa0 ;  /* 0x0182800000007b1d */ /* 0x000fe20000010000 */
[C---:B------:R-:W-:Y:S01]  /*59e0*/  IMAD.SHL.U32 R45, R58.reuse, 0x10, RZ ;  /* 0x000000103a2d7824 */ /* 0x040fe200078e00ff */
[----:B------:R-:W-:Y:S01]  /*59f0*/  CS2R R56, SRZ ;  /* 0x0000000000387805 */ /* 0x000fe2000001ff00 */
[----:B------:R-:W-:Y:S02]  /*5a00*/  IMAD.SHL.U32 R3, R47, 0x200000, RZ ;  /* 0x002000002f037824 */ /* 0x000fe400078e00ff */
[C---:B------:R-:W-:Y:S01]  /*5a10*/  IMAD.U32 R23, R58.reuse, 0x10000, RZ ;  /* 0x000100003a177824 */ /* 0x040fe200078e00ff */
[----:B------:R-:W-:Y:S01]  /*5a20*/  UMOV UR45, 0x400 ;  /* 0x00000400002d7882 */ /* 0x000fe20000000000 */
[----:B------:R-:W1:Y:S01]  /*5a30*/  LDCU.64 UR4, c[0x0][0x890] ;  /* 0x00011200ff0477ac */ /* 0x000e620008000a00 */
[----:B------:R-:W2:Y:S01]  /*5a40*/  LDC.64 R42, c[0x0][0x8b0] ;  /* 0x00022c00ff2a7b82 */ /* 0x000ea20000000a00 */
[----:B------:R-:W-:Y:S01]  /*5a50*/  IMAD.SHL.U32 R2, R58, 0x2, RZ ;  /* 0x000000023a027824 */ /* 0x000fe200078e00ff */
[----:B------:R-:W-:Y:S01]  /*5a60*/  LOP3.LUT R7, R45, 0x40, RZ, 0xc0, !PT ;  /* 0x000000402d077812 */ /* 0x000fe200078ec0ff */
[----:B------:R-:W-:Y:S01]  /*5a70*/  ULEA UR45, UR55, UR45, 0x18 ;  /* 0x0000002d372d7291 */ /* 0x000fe2000f8ec0ff */
[----:B------:R-:W-:Y:S01]  /*5a80*/  IMAD.SHL.U32 R6, R47, 0x200, RZ ;  /* 0x000002002f067824 */ /* 0x000fe200078e00ff */
[----:B------:R-:W-:Y:S01]  /*5a90*/  LOP3.LUT R44, R45, 0x5b0, RZ, 0xc0, !PT ;  /* 0x000005b02d2c7812 */ /* 0x000fe200078ec0ff */
[----:B------:R-:W-:Y:S01]  /*5aa0*/  IMAD.MOV.U32 R22, RZ, RZ, RZ ;  /* 0x000000ffff167224 */ /* 0x000fe200078e00ff */
[----:B------:R-:W-:Y:S01]  /*5ab0*/  LOP3.LUT R3, R3, 0x200000, RZ, 0xc0, !PT ;  /* 0x0020000003037812 */ /* 0x000fe200078ec0ff */
[----:B------:R-:W3:Y:S01]  /*5ac0*/  LDC.64 R40, c[0x0][0x8a8] ;  /* 0x00022a00ff287b82 */ /* 0x000ee20000000a00 */
[----:B------:R-:W-:Y:S01]  /*5ad0*/  LOP3.LUT R2, R7, 0x8, R2, 0xf8, !PT ;  /* 0x0000000807027812 */ /* 0x000fe200078ef802 */
[----:B------:R-:W-:Y:S01]  /*5ae0*/  IMAD.MOV.U32 R55, RZ, RZ, RZ ;  /* 0x000000ffff377224 */ /* 0x000fe200078e00ff */
[----:B------:R-:W-:Y:S01]  /*5af0*/  LOP3.LUT R44, R44, 0x200, R6, 0xf8, !PT ;  /* 0x000002002c2c7812 */ /* 0x000fe200078ef806 */
[----:B------:R-:W4:Y:S01]  /*5b00*/  LDCU UR63, c[0x0][0x370] ;  /* 0x00006e00ff3f77ac */ /* 0x000f220008000800 */
[----:B------:R-:W-:-:S02]  /*5b10*/  LOP3.LUT R23, R3, 0x400000, R23, 0xf8, !PT ;  /* 0x0040000003177812 */ /* 0x000fc400078ef817 */
[----:B------:R-:W-:Y:S01]  /*5b20*/  LOP3.LUT P0, RZ, R45, 0x40, RZ, 0xc0, !PT ;  /* 0x000000402dff7812 */ /* 0x000fe2000780c0ff */
[----:B------:R-:W4:Y:S01]  /*5b30*/  LDS R0, [UR45+0x140] ;  /* 0x0001402dff007984 */ /* 0x000f220008000800 */
[----:B-1----:R-:W-:Y:S01]  /*5b40*/  IMAD.U32 R49, RZ, RZ, UR4 ;  /* 0x00000004ff317e24 */ /* 0x002fe2000f8e00ff */
[----:B------:R-:W-:Y:S01]  /*5b50*/  UIADD3 UR4, UPT, UPT, UR45, 0x200, URZ ;  /* 0x000002002d047890 */ /* 0x000fe2000fffe0ff */
[----:B------:R-:W-:Y:S01]  /*5b60*/  LOP3.LUT R44, R44, R2, RZ, 0xfc, !PT ;  /* 0x000000022c2c7212 */ /* 0x000fe200078efcff */
[----:B------:R-:W-:Y:S01]  /*5b70*/  IMAD.U32 R48, RZ, RZ, UR5 ;  /* 0x00000005ff307e24 */ /* 0x000fe2000f8e00ff */
[----:B------:R-:W-:Y:S01]  /*5b80*/  P2R R2, PR, RZ, 0x1 ;  /* 0x00000001ff027803 */ /* 0x000fe20000000000 */
[----:B------:R-:W1:Y:S01]  /*5b90*/  LDCU UR43, c[0x0][0xb0c] ;  /* 0x00016180ff2b77ac */ /* 0x000e620008000800 */
[----:B------:R-:W-:Y:S01]  /*5ba0*/  LOP3.LUT R58, R58, 0x60, RZ, 0xc0, !PT ;  /* 0x000000603a3a7812 */ /* 0x000fe200078ec0ff */
[----:B------:R-:W-:Y:S01]  /*5bb0*/  IMAD.U32 R60, RZ, RZ, UR4 ;  /* 0x00000004ff3c7e24 */ /* 0x000fe2000f8e00ff */
[----:B------:R-:W1:Y:S01]  /*5bc0*/  LDCU UR39, c[0x0][0xb30] ;  /* 0x00016600ff2777ac */ /* 0x000e620008000800 */
[----:B------:R-:W1:Y:S01]  /*5bd0*/  LDCU.64 UR60, c[0x0][0x888] ;  /* 0x00011100ff3c77ac */ /* 0x000e620008000a00 */
[----:B------:R-:W1:Y:S01]  /*5be0*/  LDCU.64 UR40, c[0x0][0xb28] ;  /* 0x00016500ff2877ac */ /* 0x000e620008000a00 */
[----:B------:R-:W1:Y:S01]  /*5bf0*/  LDCU.128 UR56, c[0x0][0xb10] ;  /* 0x00016200ff3877ac */ /* 0x000e620008000c00 */
[----:B------:R-:W1:Y:S01]  /*5c00*/  LDCU UR62, c[0x0][0x374] ;  /* 0x00006e80ff3e77ac */ /* 0x000e620008000800 */
[----:B------:R-:W-:Y:S01]  /*5c10*/  UMOV UR54, 0x1 ;  /* 0x0000000100367882 */ /* 0x000fe20000000000 */
[----:B------:R-:W-:Y:S01]  /*5c20*/  UMOV UR47, URZ ;  /* 0x000000ff002f7c82 */ /* 0x000fe20008000000 */
[----:B------:R-:W-:Y:S01]  /*5c30*/  UMOV UR53, URZ ;  /* 0x000000ff00357c82 */ /* 0x000fe20008000000 */
[----:B------:R-:W-:Y:S01]  /*5c40*/  UMOV UR52, URZ ;  /* 0x000000ff00347c82 */ /* 0x000fe20008000000 */
[----:B-1234-:R-:W-:-:S07]  /*5c50*/  IMAD.IADD R23, R0, 0x1, R23 ;  /* 0x0000000100177824 */ /* 0x01efce00078e0217 */
.L_x_133:
[C---:B------:R-:W-:Y:S02]  /*5c60*/  LEA R0, R55.reuse, UR45, 0x3 ;  /* 0x0000002d37007c11 */ /* 0x040fe4000f8e18ff */
[----:B------:R-:W-:Y:S02]  /*5c70*/  SHF.L.U32 R2, R56, 0x1f, RZ ;  /* 0x0000001f38027819 */ /* 0x000fe400000006ff */
[----:B------:R-:W-:Y:S02]  /*5c80*/  LEA R4, R55, UR45, 0x4 ;  /* 0x0000002d37047c11 */ /* 0x000fe4000f8e20ff */
[----:B------:R-:W1:Y:S02]  /*5c90*/  SYNCS.PHASECHK.TRANS64.TRYWAIT P0, [R0+URZ+0x90], R2 ;  /* 0x00009002000075a7 */ /* 0x000e6400080011ff */
[----:B-1----:R-:W-:Y:S05]  /*5ca0*/  @!P0 BRA `(.L_x_103) ;  /* 0x0000002c00a48947 */ /* 0x002fea0003800000 */
.L_x_180:
[----:B------:R-:W-:Y:S01]  /*5cb0*/  R2UR UR7, R59 ;  /* 0x000000003b0772ca */ /* 0x000fe200000e0000 */
[----:B------:R-:W2:Y:S01]  /*5cc0*/  LDS.128 R4, [R4+0x120] ;  /* 0x0001200004047984 */ /* 0x000ea20000000c00 */
[----:B-1----:R-:W-:Y:S01]  /*5cd0*/  VIADD R0, R0, 0xa0 ;  /* 0x000000a000007836 */ /* 0x002fe20000000000 */
[----:B------:R-:W-:Y:S04]  /*5ce0*/  UISETP.GE.AND UP0, UPT, UR42, 0x1, UPT ;  /* 0x000000012a00788c */ /* 0x000fe8000bf06270 */
[----:B------:R-:W-:Y:S01]  /*5cf0*/  PRMT R0, RZ, 0x654, R0 ;  /* 0x00000654ff007816 */ /* 0x000fe20000000000 */
[----:B------:R-:W-:Y:S01]  /*5d00*/  @!PT LDS RZ, [RZ] ;  /* 0x00000000fffff984 */ /* 0x000fe20000000800 */
[----:B------:R-:W-:Y:S01]  /*5d10*/  @!PT LDS RZ, [RZ] ;  /* 0x00000000fffff984 */ /* 0x000fe20000000800 */
[----:B------:R-:W-:Y:S01]  /*5d20*/  @!PT LDS RZ, [RZ] ;  /* 0x00000000fffff984 */ /* 0x000fe20000000800 */
[----:B------:R-:W-:Y:S01]  /*5d30*/  @!PT LDS RZ, [RZ] ;  /* 0x00000000fffff984 */ /* 0x000fe20000000800 */
[----:B------:R1:W-:Y:S06]  /*5d40*/  MEMBAR.ALL.CTA ;  /* 0x0000000000007992 */ /* 0x0003ec0000008000 */
[----:B-1----:R-:W1:Y:S02]  /*5d50*/  FENCE.VIEW.ASYNC.S ;  /* 0x00000000000073c6 */ /* 0x002e640000000000 */
[----:B-1----:R1:W-:Y:S01]  /*5d60*/  SYNCS.ARRIVE.TRANS64.RED.A1T0 RZ, [R0+URZ], RZ ;  /* 0x000000ff00ff79a7 */ /* 0x0023e200081004ff */
[----:B--2---:R-:W-:Y:S11]  /*5d70*/  LOP3.LUT P0, RZ, R6, 0x1, RZ, 0xc0, !PT ;  /* 0x0000000106ff7812 */ /* 0x004ff6000780c0ff */
[----:B------:R-:W-:Y:S02]  /*5d80*/  @!UPT UIADD3 URZ, UPT, UPT, URZ, URZ, URZ ;  /* 0x000000fffffff290 */ /* 0x000fe4000fffe0ff */
[----:B------:R-:W-:Y:S01]  /*5d90*/  VOTEU.ANY UP1, P0 ;  /* 0x0000000000ff7886 */ /* 0x000fe20000020100 */
[----:B------:R-:W-:Y:S01]  /*5da0*/  PLOP3.LUT P0, PT, PT, PT, UP1, 0x80, 0x8 ;  /* 0x000000000008781c */ /* 0x000fe20003f0f018 */
[----:B------:R-:W-:Y:S06]  /*5db0*/  UP2UR UR4, UPR, URZ, 0x2 ;  /* 0x00000002ff047883 */ /* 0x000fec0008000000 */
[----:B------:R-:W-:Y:S06]  /*5dc0*/  IMAD.U32 R61, RZ, RZ, UR4 ;  /* 0x00000004ff3d7e24 */ /* 0x000fec000f8e00ff */
[----:B------:R-:W-:Y:S02]  /*5dd0*/  @P0 SHF.R.U32.HI R2, RZ, 0x10, R5 ;  /* 0x00000010ff020819 */ /* 0x000fe40000011605 */
[----:B------:R-:W-:Y:S02]  /*5de0*/  @P0 MOV R3, R4 ;  /* 0x0000000400030202 */ /* 0x000fe40000000f00 */
[----:B------:R-:W-:Y:S02]  /*5df0*/  @P0 R2UR UR4, R2 ;  /* 0x00000000020402ca */ /* 0x000fe400000e0000 */
[----:B------:R-:W-:Y:S02]  /*5e00*/  @P0 LOP3.LUT R4, R5, 0xffff, RZ, 0xc0, !PT ;  /* 0x0000ffff05040812 */ /* 0x000fe400078ec0ff */
[----:B------:R-:W-:Y:S02]  /*5e10*/  @P0 R2UR UR6, R3 ;  /* 0x00000000030602ca */ /* 0x000fe400000e0000 */
[----:B------:R-:W-:Y:S07]  /*5e20*/  @P0 R2UR UR5, R4 ;  /* 0x00000000040502ca */ /* 0x000fee00000e0000 */
[----:B------:R-:W-:Y:S02]  /*5e30*/  @UP1 UMOV UR7, UR4 ;  /* 0x0000000400071c82 */ /* 0x000fe40008000000 */
[----:B------:R-:W-:Y:S02]  /*5e40*/  IMAD.U32 R59, RZ, RZ, UR7 ;  /* 0x00000007ff3b7e24 */ /* 0x000fe4000f8e00ff */
[----:B------:R-:W-:Y:S02]  /*5e50*/  @UP1 UMOV UR38, UR6 ;  /* 0x0000000600261c82 */ /* 0x000fe40008000000 */
[----:B------:R-:W-:Y:S01]  /*5e60*/  @UP1 UMOV UR37, UR5 ;  /* 0x0000000500251c82 */ /* 0x000fe20008000000 */
[----:B-1----:R-:W-:Y:S05]  /*5e70*/  BRA.U !UP0, `(.L_x_104) ;  /* 0x0000000108cc7547 */ /* 0x002fea000b800000 */
[----:B------:R-:W1:Y:S01]  /*5e80*/  LDCU UR12, c[0x0][0xb20] ;  /* 0x00016400ff0c77ac */ /* 0x000e620008000800 */
[----:B------:R-:W-:Y:S02]  /*5e90*/  UIMAD.WIDE.U32 UR4, UR62, UR59, URZ ;  /* 0x0000003b3e0472a5 */ /* 0x000fe4000f8e00ff */
[----:B------:R-:W-:Y:S02]  /*5ea0*/  UIMAD.WIDE.U32 UR6, UR63, UR56, URZ ;  /* 0x000000383f0672a5 */ /* 0x000fe4000f8e00ff */
[----:B------:R-:W-:Y:S02]  /*5eb0*/  UISETP.NE.AND UP0, UPT, UR58, 0x1, UPT ;  /* 0x000000013a00788c */ /* 0x000fe4000bf05270 */
[----:B------:R-:W-:Y:S02]  /*5ec0*/  UIMAD.WIDE.U32 UR8, UR37, UR59, URZ ;  /* 0x0000003b250872a5 */ /* 0x000fe4000f8e00ff */
[----:B------:R-:W-:Y:S02]  /*5ed0*/  UIMAD.WIDE.U32 UR10, UR38, UR56, URZ ;  /* 0x00000038260a72a5 */ /* 0x000fe4000f8e00ff */
[----:B------:R-:W-:Y:S02]  /*5ee0*/  UISETP.NE.AND UP1, UPT, UR43, 0x1, UPT ;  /* 0x000000012b00788c */ /* 0x000fe4000bf25270 */
[----:B------:R-:W-:Y:S01]  /*5ef0*/  UISETP.NE.AND UP2, UPT, UR42, 0x1, UPT ;  /* 0x000000012a00788c */ /* 0x000fe2000bf45270 */
[----:B------:R-:W-:Y:S02]  /*5f00*/  UMOV UR4, UR5 ;  /* 0x0000000500047c82 */ /* 0x000fe40008000000 */
[----:B-1----:R-:W-:Y:S03]  /*5f10*/  USHF.R.U32.HI UR5, URZ, UR12, UR4 ;  /* 0x0000000cff057299 */ /* 0x002fe60008011604 */
[----:B------:R-:W-:Y:S02]  /*5f20*/  UMOV UR4, UR7 ;  /* 0x0000000700047c82 */ /* 0x000fe40008000000 */
[----:B------:R-:W-:Y:S02]  /*5f30*/  USHF.R.U32.HI UR7, URZ, UR57, UR4 ;  /* 0x00000039ff077299 */ /* 0x000fe40008011604 */
[----:B------:R-:W-:Y:S02]  /*5f40*/  USEL UR4, UR62, UR5, !UP0 ;  /* 0x000000053e047287 */ /* 0x000fe4000c000000 */
[----:B------:R-:W-:Y:S01]  /*5f50*/  USEL UR7, UR63, UR7, !UP1 ;  /* 0x000000073f077287 */ /* 0x000fe2000c800000 */
[----:B------:R-:W-:Y:S01]  /*5f60*/  UMOV UR5, UR9 ;  /* 0x0000000900057c82 */ /* 0x000fe20008000000 */
[----:B------:R-:W-:Y:S02]  /*5f70*/  UIMAD.WIDE.U32 UR8, UR4, UR40, URZ ;  /* 0x00000028040872a5 */ /* 0x000fe4000f8e00ff */
[----:B------:R-:W-:Y:S03]  /*5f80*/  USHF.R.U32.HI UR6, URZ, UR12, UR5 ;  /* 0x0000000cff067299 */ /* 0x000fe60008011605 */
[----:B------:R-:W-:Y:S01]  /*5f90*/  UMOV UR5, UR11 ;  /* 0x0000000b00057c82 */ /* 0x000fe20008000000 */
[----:B------:R-:W-:Y:S02]  /*5fa0*/  UIMAD.WIDE.U32 UR10, UR7, UR40, URZ ;  /* 0x00000028070a72a5 */ /* 0x000fe4000f8e00ff */
[----:B------:R-:W-:Y:S02]  /*5fb0*/  USHF.R.U32.HI UR12, URZ, UR57, UR5 ;  /* 0x00000039ff0c7299 */ /* 0x000fe40008011605 */
[----:B------:R-:W-:Y:S01]  /*5fc0*/  USEL UR6, UR37, UR6, !UP0 ;  /* 0x0000000625067287 */ /* 0x000fe2000c000000 */
[----:B------:R-:W-:Y:S02]  /*5fd0*/  UMOV UR5, UR9 ;  /* 0x0000000900057c82 */ /* 0x000fe40008000000 */
[----:B------:R-:W-:Y:S01]  /*5fe0*/  UMOV UR10, UR11 ;  /* 0x0000000b000a7c82 */ /* 0x000fe20008000000 */
[----:B------:R-:W-:Y:S02]  /*5ff0*/  @UP2 USHF.R.U32.HI UR4, URZ, UR41, UR5 ;  /* 0x00000029ff042299 */ /* 0x000fe40008011605 */
[----:B------:R-:W-:Y:S02]  /*6000*/  @UP2 USHF.R.U32.HI UR7, URZ, UR41, UR10 ;  /* 0x00000029ff072299 */ /* 0x000fe4000801160a */
[----:B------:R-:W-:Y:S02]  /*6010*/  UIMAD UR4, UR42, UR4, URZ ;  /* 0x000000042a0472a4 */ /* 0x000fe4000f8e02ff */
[----:B------:R-:W-:Y:S02]  /*6020*/  UIMAD.WIDE.U32 UR10, UR6, UR40, URZ ;  /* 0x00000028060a72a5 */ /* 0x000fe4000f8e00ff */
[----:B------:R-:W-:Y:S02]  /*6030*/  USEL UR5, UR38, UR12, !UP1 ;  /* 0x0000000c26057287 */ /* 0x000fe4000c800000 */
[----:B------:R-:W-:Y:S02]  /*6040*/  UIMAD UR8, UR42, UR7, URZ ;  /* 0x000000072a0872a4 */ /* 0x000fe4000f8e02ff */
[----:B------:R-:W-:Y:S03]  /*6050*/  UISETP.GE.AND UP0, UPT, UR6, UR4, UPT ;  /* 0x000000040600728c */ /* 0x000fe6000bf06270 */
[----:B------:R-:W-:Y:S01]  /*6060*/  UMOV UR4, UR11 ;  /* 0x0000000b00047c82 */ /* 0x000fe20008000000 */
[----:B------:R-:W-:Y:S02]  /*6070*/  UISETP.GE.OR UP0, UPT, UR5, UR8, UP0 ;  /* 0x000000080500728c */ /* 0x000fe40008706670 */
[----:B------:R-:W-:Y:S02]  /*6080*/  USHF.R.U32.HI UR4, URZ, UR41, UR4 ;  /* 0x00000029ff047299 */ /* 0x000fe40008011604 */
[----:B------:R-:W-:Y:S02]  /*6090*/  UIMAD.WIDE.U32 UR8, UR5, UR40, URZ ;  /* 0x00000028050872a5 */ /* 0x000fe4000f8e00ff */
[----:B------:R-:W-:Y:S02]  /*60a0*/  USEL UR11, UR6, UR4, !UP2 ;  /* 0x00000004060b7287 */ /* 0x000fe4000d000000 */
[----:B------:R-:W-:Y:S02]  /*60b0*/  UIADD3 UR8, UPT, UPT, -UR5, URZ, URZ ;  /* 0x000000ff05087290 */ /* 0x000fe4000fffe1ff */
[----:B------:R-:W-:Y:S01]  /*60c0*/  UIADD3 UR10, UPT, UPT, -UR11, URZ, URZ ;  /* 0x000000ff0b0a7290 */ /* 0x000fe2000fffe1ff */
[----:B------:R-:W-:Y:S01]  /*60d0*/  @!UP0 UMOV UR4, UR9 ;  /* 0x0000000900048c82 */ /* 0x000fe20008000000 */
[----:B------:R-:W-:Y:S02]  /*60e0*/  UIADD3 UR9, UPT, UPT, -UR6, URZ, URZ ;  /* 0x000000ff06097290 */ /* 0x000fe4000fffe1ff */
[----:B------:R-:W-:Y:S02]  /*60f0*/  @!UP0 USHF.R.U32.HI UR4, URZ, UR41, UR4 ;  /* 0x00000029ff048299 */ /* 0x000fe40008011604 */
[----:B------:R-:W-:Y:S02]  /*6100*/  UIMAD UR10, UR42, UR10, UR6 ;  /* 0x0000000a2a0a72a4 */ /* 0x000fe4000f8e0206 */
[----:B------:R-:W-:Y:S04]  /*6110*/  @!UP0 USEL UR4, UR5, UR4, !UP2 ;  /* 0x0000000405048287 */ /* 0x000fe8000d000000 */
[----:B------:R-:W-:Y:S02]  /*6120*/  @!UP0 UIMAD UR10, UR7, UR10, UR4 ;  /* 0x0000000a070a82a4 */ /* 0x000fe4000f8e0204 */
[----:B------:R-:W-:Y:S02]  /*6130*/  @!UP0 UIADD3 UR11, UPT, UPT, UR11, -UR4, URZ ;  /* 0x800000040b0b8290 */ /* 0x000fe4000fffe0ff */
[----:B------:R-:W-:Y:S02]  /*6140*/  UIMAD UR7, UR43, UR8, UR38 ;  /* 0x000000082b0772a4 */ /* 0x000fe4000f8e0226 */
[----:B------:R-:W-:Y:S02]  /*6150*/  @!UP0 UIMAD UR6, UR11, UR42, UR5 ;  /* 0x0000002a0b0682a4 */ /* 0x000fe4000f8e0205 */
[----:B------:R-:W-:Y:S01]  /*6160*/  UIMAD UR4, UR58, UR9, UR37 ;  /* 0x000000093a0472a4 */ /* 0x000fe2000f8e0225 */
[----:B------:R-:W-:Y:S02]  /*6170*/  @!UP0 UMOV UR5, UR10 ;  /* 0x0000000a00058c82 */ /* 0x000fe40008000000 */
[----:B------:R-:W-:Y:S02]  /*6180*/  UIMAD UR38, UR5, UR43, UR7 ;  /* 0x0000002b052672a4 */ /* 0x000fe4000f8e0207 */
[----:B------:R-:W-:Y:S11]  /*6190*/  UIMAD UR37, UR6, UR58, UR4 ;  /* 0x0000003a062572a4 */ /* 0x000ff6000f8e0204 */
[----:B------:R-:W-:Y:S01]  /*61a0*/  @!UPT UIADD3 URZ, UPT, UPT, URZ, URZ, URZ ;  /* 0x000000fffffff290 */ /* 0x000fe2000fffe0ff */
.L_x_104:
[----:B------:R-:W-:Y:S01]  /*61b0*/  UISETP.NE.AND UP0, UPT, UR39, 0x1, UPT ;  /* 0x000000012700788c */ /* 0x000fe2000bf05270 */
[----:B------:R-:W-:Y:S01]  /*61c0*/  R2UR UR11, R60 ;  /* 0x000000003c0b72ca */ /* 0x000fe200000e0000 */
[----:B------:R-:W-:Y:S01]  /*61d0*/  USHF.L.U32 UR50, UR20, 0x6, URZ ;  /* 0x0000000614327899 */ /* 0x000fe200080006ff */
[----:B------:R-:W-:Y:S01]  /*61e0*/  IADD3 R55, PT, PT, R55, 0x1, RZ ;  /* 0x0000000137377810 */ /* 0x000fe20007ffe0ff */
[----:B------:R-:W-:Y:S07]  /*61f0*/  USHF.L.U32 UR49, UR26, 0x6, URZ ;  /* 0x000000061a317899 */ /* 0x000fee00080006ff */
[----:B------:R-:W1:Y:S01]  /*6200*/  @!UP0 LDCU.128 UR12, c[0x0][0xb10] ;  /* 0x00016200ff0c87ac */ /* 0x000e620008000c00 */
[----:B------:R-:W2:Y:S01]  /*6210*/  @!UP0 LDCU UR5, c[0x0][0xb0c] ;  /* 0x00016180ff0587ac */ /* 0x000ea20008000800 */
[----:B------:R-:W3:Y:S01]  /*6220*/  @!UP0 LDCU UR10, c[0x0][0xb20] ;  /* 0x00016400ff0a87ac */ /* 0x000ee20008000800 */
[----:B-1----:R-:W-:Y:S02]  /*6230*/  UIMAD.WIDE.U32 UR8, UR38, UR12, URZ ;  /* 0x0000000c260872a5 */ /* 0x002fe4000f8e00ff */
[----:B------:R-:W-:Y:S02]  /*6240*/  UIMAD.WIDE.U32 UR6, UR37, UR15, URZ ;  /* 0x0000000f250672a5 */ /* 0x000fe4000f8e00ff */
[----:B------:R-:W-:Y:S03]  /*6250*/  @!UP0 UISETP.NE.AND UP1, UPT, UR14, 0x1, UPT ;  /* 0x000000010e00888c */ /* 0x000fe6000bf25270 */
[----:B------:R-:W-:Y:S01]  /*6260*/  @!UP0 UMOV UR4, UR9 ;  /* 0x0000000900048c82 */ /* 0x000fe20008000000 */
[----:B--2---:R-:W-:Y:S02]  /*6270*/  @!UP0 UISETP.NE.AND UP2, UPT, UR5, 0x1, UPT ;  /* 0x000000010500888c */ /* 0x004fe4000bf45270 */
[----:B------:R-:W-:Y:S01]  /*6280*/  @!UP0 USHF.R.U32.HI UR4, URZ, UR13, UR4 ;  /* 0x0000000dff048299 */ /* 0x000fe20008011604 */
[----:B------:R-:W-:Y:S02]  /*6290*/  @!UP0 UMOV UR6, UR7 ;  /* 0x0000000700068c82 */ /* 0x000fe40008000000 */
[----:B---3--:R-:W-:Y:S02]  /*62a0*/  @!UP0 USHF.R.U32.HI UR6, URZ, UR10, UR6 ;  /* 0x0000000aff068299 */ /* 0x008fe40008011606 */
[----:B------:R-:W-:Y:S02]  /*62b0*/  @!UP0 USEL UR7, UR38, UR4, !UP2 ;  /* 0x0000000426078287 */ /* 0x000fe4000d000000 */
[----:B------:R-:W-:Y:S04]  /*62c0*/  @!UP0 USEL UR6, UR37, UR6, !UP1 ;  /* 0x0000000625068287 */ /* 0x000fe8000c800000 */
[----:B------:R-:W-:Y:S02]  /*62d0*/  @!UP0 UIADD3 UR4, UPT, UPT, -UR7, UR6, URZ ;  /* 0x0000000607048290 */ /* 0x000fe4000fffe1ff */
[----:B------:R-:W-:Y:S02]  /*62e0*/  @!UP0 UIADD3 UR6, UPT, UPT, UR7, -UR6, URZ ;  /* 0x8000000607068290 */ /* 0x000fe4000fffe0ff */
[----:B------:R-:W-:Y:S02]  /*62f0*/  @!UP0 UIMAD UR38, UR4, UR5, UR38 ;  /* 0x00000005042682a4 */ /* 0x000fe4000f8e0226 */
[----:B------:R-:W-:Y:S02]  /*6300*/  @!UP0 UIMAD UR37, UR6, UR14, UR37 ;  /* 0x0000000e062582a4 */ /* 0x000fe4000f8e0225 */
[----:B------:R-:W-:Y:S09]  /*6310*/  ULOP3.LUT UP0, URZ, UR11, 0x90, URZ, 0xc0, !UPT ;  /* 0x000000900bff7892 */ /* 0x000ff2000f80c0ff */
[----:B------:R-:W-:Y:S05]  /*6320*/  BRA.U !UP0, `(.L_x_105) ;  /* 0x00000001087c7547 */ /* 0x000fea000b800000 */
[----:B------:R-:W1:Y:S01]  /*6330*/  LDCU.64 UR8, c[0x4][0x80] ;  /* 0x01001000ff0877ac */ /* 0x000e620008000a00 */
[----:B------:R-:W-:Y:S01]  /*6340*/  MOV R2, 0x0 ;  /* 0x0000000000027802 */ /* 0x000fe20000000f00 */
[----:B------:R-:W-:Y:S02]  /*6350*/  HFMA2 R12, -RZ, RZ, 0, 5.9604644775390625e-08 ;  /* 0x00000001ff0c7431 */ /* 0x000fe400000001ff */
[----:B------:R-:W-:Y:S01]  /*6360*/  IMAD.MOV.U32 R8, RZ, RZ, 0x70 ;  /* 0x00000070ff087424 */ /* 0x000fe200078e00ff */
[----:B------:R2:W3:Y:S01]  /*6370*/  LDC.64 R14, c[0x4][R2] ;  /* 0x01000000020e7b82 */ /* 0x0004e20000000a00 */
[----:B------:R-:W4:Y:S01]  /*6380*/  LDCU.64 UR6, c[0x4][0x88] ;  /* 0x01001100ff0677ac */ /* 0x000f220008000a00 */
[----:B------:R-:W-:Y:S01]  /*6390*/  IMAD.MOV.U32 R13, RZ, RZ, RZ ;  /* 0x000000ffff0d7224 */ /* 0x000fe200078e00ff */
[----:B------:R-:W2:Y:S01]  /*63a0*/  LDCU.64 UR4, c[0x4][0x8] ;  /* 0x01000100ff0477ac */ /* 0x000ea20008000a00 */
[----:B-1----:R-:W-:Y:S01]  /*63b0*/  MOV R5, UR9 ;  /* 0x0000000900057c02 */ /* 0x002fe20008000f00 */
[----:B------:R-:W-:Y:S01]  /*63c0*/  IMAD.U32 R4, RZ, RZ, UR8 ;  /* 0x00000008ff047e24 */ /* 0x000fe2000f8e00ff */
[----:B----4-:R-:W-:Y:S01]  /*63d0*/  MOV R7, UR7 ;  /* 0x0000000700077c02 */ /* 0x010fe20008000f00 */
[----:B------:R-:W-:Y:S01]  /*63e0*/  IMAD.U32 R6, RZ, RZ, UR6 ;  /* 0x00000006ff067e24 */ /* 0x000fe2000f8e00ff */
[----:B--2---:R-:W-:Y:S01]  /*63f0*/  MOV R11, UR5 ;  /* 0x00000005000b7c02 */ /* 0x004fe20008000f00 */
[----:B------:R-:W-:Y:S02]  /*6400*/  IMAD.U32 R10, RZ, RZ, UR4 ;  /* 0x00000004ff0a7e24 */ /* 0x000fe4000f8e00ff */
[----:B------:R-:W-:Y:S07]  /*6410*/  LEPC R20, `(.L_x_106) ;  /* 0x000000001014794e */ /* 0x000fee0000000000 */
[----:B---3-5:R-:W-:Y:S05]  /*6420*/  CALL.ABS.NOINC R14 ;  /* 0x000000000e007343 */ /* 0x028fea0003c00000 */
.L_x_106:
[----:B------:R-:W1:Y:S01]  /*6430*/  LDCU.64 UR8, c[0x4][0x80] ;  /* 0x01001000ff0877ac */ /* 0x000e620008000a00 */
[----:B------:R-:W2:Y:S01]  /*6440*/  LDC.64 R2, c[0x4][R2] ;  /* 0x0100000002027b82 */ /* 0x000ea20000000a00 */
[----:B------:R-:W-:Y:S02]  /*6450*/  HFMA2 R12, -RZ, RZ, 0, 5.9604644775390625e-08 ;  /* 0x00000001ff0c7431 */ /* 0x000fe400000001ff */
[----:B------:R-:W-:Y:S02]  /*6460*/  IMAD.MOV.U32 R8, RZ, RZ, 0x70 ;  /* 0x00000070ff087424 */ /* 0x000fe400078e00ff */
[----:B------:R-:W-:Y:S01]  /*6470*/  IMAD.MOV.U32 R13, RZ, RZ, RZ ;  /* 0x000000ffff0d7224 */ /* 0x000fe200078e00ff */
[----:B------:R-:W3:Y:S01]  /*6480*/  LDCU.64 UR6, c[0x4][0x88] ;  /* 0x01001100ff0677ac */ /* 0x000ee20008000a00 */
[----:B------:R-:W4:Y:S01]  /*6490*/  LDCU.64 UR4, c[0x4][0x8] ;  /* 0x01000100ff0477ac */ /* 0x000f220008000a00 */
[----:B-1----:R-:W-:Y:S02]  /*64a0*/  MOV R4, UR8 ;  /* 0x0000000800047c02 */ /* 0x002fe40008000f00 */
[----:B------:R-:W-:Y:S02]  /*64b0*/  MOV R5, UR9 ;  /* 0x0000000900057c02 */ /* 0x000fe40008000f00 */
[----:B---3--:R-:W-:Y:S01]  /*64c0*/  MOV R7, UR7 ;  /* 0x0000000700077c02 */ /* 0x008fe20008000f00 */
[----:B------:R-:W-:Y:S01]  /*64d0*/  IMAD.U32 R6, RZ, RZ, UR6 ;  /* 0x00000006ff067e24 */ /* 0x000fe2000f8e00ff */
[----:B----4-:R-:W-:Y:S01]  /*64e0*/  MOV R11, UR5 ;  /* 0x00000005000b7c02 */ /* 0x010fe20008000f00 */
[----:B------:R-:W-:Y:S02]  /*64f0*/  IMAD.U32 R10, RZ, RZ, UR4 ;  /* 0x00000004ff0a7e24 */ /* 0x000fe4000f8e00ff */
[----:B------:R-:W-:Y:S07]  /*6500*/  LEPC R20, `(.L_x_105) ;  /* 0x000000001014794e */ /* 0x000fee0000000000 */
[----:B--2---:R-:W-:Y:S05]  /*6510*/  CALL.ABS.NOINC R2 ;  /* 0x0000000002007343 */ /* 0x004fea0003c00000 */
.L_x_105:
[----:B------:R-:W-:Y:S02]  /*6520*/  R2UR UR6, R52 ;  /* 0x00000000340672ca */ /* 0x000fe400000e0000 */
[----:B------:R-:W-:Y:S02]  /*6530*/  R2UR UR5, R49 ;  /* 0x00000000310572ca */ /* 0x000fe400000e0000 */
[----:B------:R-:W-:Y:S02]  /*6540*/  R2UR UR4, R48 ;  /* 0x00000000300472ca */ /* 0x000fe400000e0000 */
[----:B------:R-:W-:Y:S02]  /*6550*/  ISETP.NE.U32.AND P4, PT, R42, RZ, PT ;  /* 0x000000ff2a00720c */ /* 0x000fe40003f85070 */
[----:B------:R-:W-:Y:S02]  /*6560*/  ISETP.NE.U32.AND P2, PT, RZ, UR60, PT ;  /* 0x0000003cff007c0c */ /* 0x000fe4000bf45070 */
[----:B------:R-:W-:Y:S02]  /*6570*/  ISETP.NE.AND.EX P4, PT, R43, RZ, PT, P4 ;  /* 0x000000ff2b00720c */ /* 0x000fe40003f85340 */
[----:B------:R-:W-:Y:S01]  /*6580*/  ISETP.NE.AND.EX P2, PT, RZ, UR61, PT, P2 ;  /* 0x0000003dff007c0c */ /* 0x000fe2000bf45320 */
[----:B------:R-:W-:Y:S02]  /*6590*/  UISETP.NE.AND UP2, UPT, UR6, URZ, UPT ;  /* 0x000000ff0600728c */ /* 0x000fe4000bf45270 */
[----:B------:R-:W-:Y:S04]  /*65a0*/  UISETP.NE.U32.AND UP0, UPT, UR5, URZ, UPT ;  /* 0x000000ff0500728c */ /* 0x000fe8000bf05070 */
[----:B------:R-:W-:Y:S01]  /*65b0*/  UISETP.NE.AND.EX UP1, UPT, UR4, URZ, UPT, UP0 ;  /* 0x000000ff0400728c */ /* 0x000fe2000bf25300 */
[----:B------:R-:W-:Y:S01]  /*65c0*/  PLOP3.LUT P1, PT, PT, PT, UP2, 0x80, 0x8 ;  /* 0x000000000008781c */ /* 0x000fe20003f2f028 */
[----:B------:R-:W-:Y:S03]  /*65d0*/  UPLOP3.LUT UP0, UPT, UPT, UPT, UPT, 0x40, 0x4 ;  /* 0x000000000004789c */ /* 0x000fe60003f0e870 */
[----:B------:R-:W-:Y:S06]  /*65e0*/  @UP2 UPLOP3.LUT UP0, UPT, UPT, UPT, UP1, 0x80, 0x8 ;  /* 0x000000000008289c */ /* 0x000fec0003f0f010 */
[----:B------:R-:W-:Y:S01]  /*65f0*/  PLOP3.LUT P0, PT, PT, PT, UP0, 0x80, 0x8 ;  /* 0x000000000008781c */ /* 0x000fe20003f0f008 */
[----:B------:R-:W-:Y:S01]  /*6600*/  @!UPT UIADD3 URZ, UPT, UPT, URZ, URZ, URZ ;  /* 0x000000fffffff290 */ /* 0x000fe2000fffe0ff */
[----:B------:R-:W-:Y:S11]  /*6610*/  BRA.U !UP1, `(.L_x_107) ;  /* 0x0000000109407547 */ /* 0x000ff6000b800000 */
[----:B------:R-:W-:Y:S01]  /*6620*/  UISETP.NE.U32.AND UP0, UPT, UR60, URZ, UPT ;  /* 0x000000ff3c00728c */ /* 0x000fe2000bf05070 */
[----:B------:R-:W-:Y:S01]  /*6630*/  R2UR UR6, R49 ;  /* 0x00000000310672ca */ /* 0x000fe200000e0000 */
[----:B------:R-:W1:Y:S01]  /*6640*/  LDCU.64 UR8, c[0x0][0x358] ;  /* 0x00006b00ff0877ac */ /* 0x000e620008000a00 */
[----:B------:R-:W-:Y:S02]  /*6650*/  HFMA2 R46, -RZ, RZ, 0, 5.9604644775390625e-08 ;  /* 0x00000001ff2e7431 */ /* 0x000fe400000001ff */
[----:B------:R-:W-:Y:S01]  /*6660*/  IMAD.MOV.U32 R0, RZ, RZ, 0x1 ;  /* 0x00000001ff007424 */ /* 0x000fe200078e00ff */
[----:B------:R-:W-:Y:S06]  /*6670*/  UISETP.NE.AND.EX UP0, UPT, UR61, URZ, UPT, UP0 ;  /* 0x000000ff3d00728c */ /* 0x000fec000bf05300 */
[----:B------:R-:W-:Y:S05]  /*6680*/  PLOP3.LUT P3, PT, PT, PT, UP0, 0x80, 0x8 ;  /* 0x000000000008781c */ /* 0x000fea0003f6f008 */
[----:B------:R-:W2:Y:S01]  /*6690*/  @UP0 LDCU.64 UR4, c[0x0][0x888] ;  /* 0x00011100ff0407ac */ /* 0x000ea20008000a00 */
[----:B------:R-:W-:Y:S07]  /*66a0*/  @UP0 UIMAD UR6, UR36, UR6, URZ ;  /* 0x00000006240602a4 */ /* 0x000fee000f8e02ff */
[----:B------:R-:W-:Y:S01]  /*66b0*/  @!P3 PRMT R46, R0, 0x7610, R46 ;  /* 0x00007610002eb816 */ /* 0x000fe2000000002e */
[----:B--2---:R-:W-:Y:S06]  /*66c0*/  @UP0 UIMAD.WIDE UR4, UR6, 0x4, UR4 ;  /* 0x00000004060408a5 */ /* 0x004fec000f8e0204 */
[----:B-----5:R-:W-:Y:S02]  /*66d0*/  IMAD.U32 R26, RZ, RZ, UR4 ;  /* 0x00000004ff1a7e24 */ /* 0x020fe4000f8e00ff */
[----:B------:R-:W-:Y:S03]  /*66e0*/  IMAD.U32 R27, RZ, RZ, UR5 ;  /* 0x00000005ff1b7e24 */ /* 0x000fe6000f8e00ff */
[----:B------:R-:W2:Y:S02]  /*66f0*/  @!UP0 LDCU UR4, c[0x0][0x880] ;  /* 0x00011000ff0487ac */ /* 0x000ea40008000800 */
[----:B-1----:R1:W5:Y:S02]  /*6700*/  @P3 LDG.E R26, desc[UR8][R26.64] ;  /* 0x000000081a1a3981 */ /* 0x002364000c1e1900 */
[----:B-12---:R-:W-:Y:S02]  /*6710*/  @!P3 MOV R26, UR4 ;  /* 0x00000004001abc02 */ /* 0x006fe40008000f00 */
.L_x_107:
[----:B------:R-:W-:Y:S05]  /*6720*/  @!P4 BRA `(.L_x_108) ;  /* 0x000000000024c947 */ /* 0x000fea0003800000 */
[----:B------:R-:W-:Y:S01]  /*6730*/  ISETP.NE.U32.AND P3, PT, R40, RZ, PT ;  /* 0x000000ff2800720c */ /* 0x000fe20003f65070 */
[----:B------:R-:W1:Y:S03]  /*6740*/  LDCU.64 UR4, c[0x0][0x358] ;  /* 0x00006b00ff0477ac */ /* 0x000e660008000a00 */
[----:B------:R-:W-:Y:S11]  /*6750*/  ISETP.NE.AND.EX P3, PT, R41, RZ, PT, P3 ;  /* 0x000000ff2900720c */ /* 0x000ff60003f65330 */
[----:B------:R-:W-:Y:S02]  /*6760*/  @!UPT UIADD3 URZ, UPT, UPT, URZ, URZ, URZ ;  /* 0x000000fffffff290 */ /* 0x000fe4000fffe0ff */
[----:B------:R-:W2:Y:S01]  /*6770*/  @P3 LDC.64 R2, c[0x0][0x8a8] ;  /* 0x00022a00ff023b82 */ /* 0x000ea20000000a00 */
[----:B------:R-:W-:Y:S04]  /*6780*/  @P3 IMAD R0, R42, UR36, RZ ;  /* 0x000000242a003c24 */ /* 0x000fe8000f8e02ff */
[----:B--2---:R-:W-:Y:S05]  /*6790*/  @P3 IMAD.WIDE R2, R0, 0x4, R2 ;  /* 0x0000000400023825 */ /* 0x004fea00078e0202 */
[----:B-1---5:R1:W5:Y:S02]  /*67a0*/  @P3 LDG.E R24, desc[UR4][R2.64] ;  /* 0x0000000402183981 */ /* 0x022364000c1e1900 */
[----:B-1----:R-:W2:Y:S02]  /*67b0*/  @!P3 LDC R24, c[0x0][0x8a0] ;  /* 0x00022800ff18bb82 */ /* 0x002ea40000000800 */
.L_x_108:
[----:B-----5:R-:W-:Y:S01]  /*67c0*/  FSETP.NEU.AND P3, PT, R26, RZ, PT ;  /* 0x000000ff1a00720b */ /* 0x020fe20003f6d000 */
[----:B------:R-:W-:Y:S01]  /*67d0*/  ULOP3.LUT UR4, UR54, 0x1, URZ, 0x3c, !UPT ;  /* 0x0000000136047892 */ /* 0x000fe2000f8e3cff */
[----:B------:R-:W-:Y:S01]  /*67e0*/  SEL R4, RZ, 0xffffffff, P2 ;  /* 0xffffffffff047807 */ /* 0x000fe20001000000 */
[----:B------:R-:W-:Y:S01]  /*67f0*/  IMAD.U32 R64, RZ, RZ, UR47 ;  /* 0x0000002fff407e24 */ /* 0x000fe2000f8e00ff */
[----:B------:R-:W-:Y:S01]  /*6800*/  @P1 LOP3.LUT P2, RZ, R46, 0xff, RZ, 0xc0, !PT ;  /* 0x000000ff2eff1812 */ /* 0x000fe2000784c0ff */
[----:B------:R-:W-:Y:S01]  /*6810*/  IMAD.SHL.U32 R66, R44, 0x2, RZ ;  /* 0x000000022c427824 */ /* 0x000fe200078e00ff */
[----:B------:R-:W-:Y:S01]  /*6820*/  @P1 SEL R0, RZ, 0xffffffff, P3 ;  /* 0xffffffffff001807 */ /* 0x000fe20001800000 */
[----:B------:R-:W-:Y:S01]  /*6830*/  IMAD.U32 R68, RZ, RZ, UR4 ;  /* 0x00000004ff447e24 */ /* 0x000fe2000f8e00ff */
[----:B------:R-:W-:Y:S01]  /*6840*/  LEA R53, R22, UR45, 0x3 ;  /* 0x0000002d16357c11 */ /* 0x000fe2000f8e18ff */
[----:B------:R-:W-:Y:S01]  /*6850*/  IMAD.SHL.U32 R64, R64, 0x1000, RZ ;  /* 0x0000100040407824 */ /* 0x000fe200078e00ff */
[----:B------:R-:W-:Y:S01]  /*6860*/  @P0 SEL R0, R4, R0, !P2 ;  /* 0x0000000004000207 */ /* 0x000fe20005000000 */
[----:B------:R-:W-:Y:S01]  /*6870*/  BSSY B1, `(.L_x_109) ;  /* 0x0000035000017945 */ /* 0x000fe20003800000 */
[----:B------:R-:W-:Y:S01]  /*6880*/  PLOP3.LUT P2, PT, PT, PT, UP1, 0x80, 0x8 ;  /* 0x000000000008781c */ /* 0x000fe20003f4f018 */
[----:B------:R-:W-:Y:S01]  /*6890*/  IMAD.MOV.U32 R67, RZ, RZ, 0x1 ;  /* 0x00000001ff437424 */ /* 0x000fe200078e00ff */
[----:B------:R-:W-:Y:S01]  /*68a0*/  @P1 LOP3.LUT R0, R0, 0x1, RZ, 0xc0, !PT ;  /* 0x0000000100001812 */ /* 0x000fe200078ec0ff */
[----:B------:R-:W-:Y:S01]  /*68b0*/  IMAD R25, R22, 0x20, R23 ;  /* 0x0000002016197824 */ /* 0x000fe200078e0217 */
[----:B------:R-:W-:Y:S01]  /*68c0*/  LOP3.LUT P4, R54, R46, 0xff, RZ, 0xc0, !PT ;  /* 0x000000ff2e367812 */ /* 0x000fe2000788c0ff */
[----:B------:R-:W-:Y:S01]  /*68d0*/  IMAD.U32 R65, RZ, RZ, UR47 ;  /* 0x0000002fff417e24 */ /* 0x000fe2000f8e00ff */
[----:B------:R-:W-:Y:S01]  /*68e0*/  ISETP.NE.U32.OR P6, PT, R0, 0x1, !P1 ;  /* 0x000000010000780c */ /* 0x000fe20004fc5470 */
[----:B------:R-:W-:Y:S01]  /*68f0*/  IMAD.U32 R0, RZ, RZ, UR47 ;  /* 0x0000002fff007e24 */ /* 0x000fe2000f8e00ff */
[----:B------:R-:W-:Y:S02]  /*6900*/  SEL R3, RZ, 0xffffffff, P3 ;  /* 0xffffffffff037807 */ /* 0x000fe40001800000 */
[----:B------:R-:W-:Y:S02]  /*6910*/  CS2R R38, SRZ ;  /* 0x0000000000267805 */ /* 0x000fe4000001ff00 */
[----:B------:R-:W-:Y:S02]  /*6920*/  P2R R62, PR, RZ, 0x40 ;  /* 0x00000040ff3e7803 */ /* 0x000fe40000000000 */
[----:B------:R-:W-:Y:S02]  /*6930*/  CS2R R36, SRZ ;  /* 0x0000000000247805 */ /* 0x000fe4000001ff00 */
[----:B------:R-:W-:Y:S02]  /*6940*/  LEA R0, R0, UR45, 0x3 ;  /* 0x0000002d00007c11 */ /* 0x000fe4000f8e18ff */
[----:B------:R-:W-:Y:S02]  /*6950*/  CS2R R30, SRZ ;  /* 0x00000000001e7805 */ /* 0x000fe4000001ff00 */
[----:B------:R-:W-:Y:S02]  /*6960*/  @P2 SEL R3, R4, R3, !P4 ;  /* 0x0000000304032207 */ /* 0x000fe40006000000 */
[----:B------:R-:W-:Y:S02]  /*6970*/  CS2R R28, SRZ ;  /* 0x00000000001c7805 */ /* 0x000fe4000001ff00 */
[----:B------:R-:W-:Y:S02]  /*6980*/  IADD3 R27, PT, PT, R64, UR45, R66 ;  /* 0x0000002d401b7c10 */ /* 0x000fe4000fffe042 */
[----:B------:R-:W-:Y:S02]  /*6990*/  LOP3.LUT R3, R3, 0x1, RZ, 0xc0, !PT ;  /* 0x0000000103037812 */ /* 0x000fe400078ec0ff */
[----:B------:R-:W-:Y:S02]  /*69a0*/  @P6 SHF.L.U32 R2, R68, 0x1f, RZ ;  /* 0x0000001f44026819 */ /* 0x000fe400000006ff */
[----:B------:R-:W-:Y:S02]  /*69b0*/  ISETP.NE.U32.AND P5, PT, R3, 0x1, PT ;  /* 0x000000010300780c */ /* 0x000fe40003fa5070 */
[----:B------:R1:W3:Y:S02]  /*69c0*/  @P6 SYNCS.PHASECHK.TRANS64.TRYWAIT P1, [R0+URZ+0x50], R2 ;  /* 0x00005002000065a7 */ /* 0x0002e400080211ff */
[----:B------:R-:W-:Y:S02]  /*69d0*/  P2R R69, PR, RZ, 0x20 ;  /* 0x00000020ff457803 */ /* 0x000fe40000000000 */
[----:B-1----:R-:W-:Y:S04]  /*69e0*/  SHF.L.U32 R2, R57, 0x1f, RZ ;  /* 0x0000001f39027819 */ /* 0x002fe800000006ff */
[----:B------:R1:W4:Y:S01]  /*69f0*/  SYNCS.PHASECHK.TRANS64.TRYWAIT P0, [R53+URZ+0xb0], R2 ;  /* 0x0000b002350075a7 */ /* 0x00032200080011ff */
[----:B---3--:R-:W-:Y:S01]  /*6a00*/  @P6 SEL R67, RZ, 0x1, !P1 ;  /* 0x00000001ff436807 */ /* 0x008fe20004800000 */
[----:B-1----:R-:W-:Y:S06]  /*6a10*/  @!P6 BRA `(.L_x_110) ;  /* 0x000000000068e947 */ /* 0x002fec0003800000 */
[----:B------:R-:W-:Y:S01]  /*6a20*/  LOP3.LUT P6, RZ, R45, 0x40, RZ, 0xc0, !PT ;  /* 0x000000402dff7812 */ /* 0x000fe200078cc0ff */
[----:B------:R-:W-:Y:S01]  /*6a30*/  VIADD R3, R27, 0x200 ;  /* 0x000002001b037836 */ /* 0x000fe20000000000 */
[----:B------:R-:W-:Y:S01]  /*6a40*/  ISETP.NE.AND P2, PT, R67, RZ, PT ;  /* 0x000000ff4300720c */ /* 0x000fe20003f45270 */
[----:B------:R-:W-:Y:S01]  /*6a50*/  BSSY B0, `(.L_x_111) ;  /* 0x000000d000007945 */ /* 0x000fe20003800000 */
[----:B------:R-:W-:Y:S01]  /*6a60*/  PLOP3.LUT P1, PT, PT, PT, PT, 0x8, 0x80 ;  /* 0x000000000080781c */ /* 0x000fe20003f2e170 */
[----:B------:R-:W-:Y:S01]  /*6a70*/  @P5 VIADD R4, R27, 0x210 ;  /* 0x000002101b045836 */ /* 0x000fe20000000000 */
[----:B------:R-:W-:Y:S02]  /*6a80*/  @P5 PLOP3.LUT P1, PT, P6, PT, PT, 0x80, 0x8 ;  /* 0x000000000008581c */ /* 0x000fe4000372f070 */
[----:B------:R-:W-:Y:S02]  /*6a90*/  CS2R R38, SRZ ;  /* 0x0000000000267805 */ /* 0x000fe4000001ff00 */
[----:B------:R-:W-:Y:S02]  /*6aa0*/  CS2R R36, SRZ ;  /* 0x0000000000247805 */ /* 0x000fe4000001ff00 */
[----:B------:R-:W-:Y:S02]  /*6ab0*/  CS2R R30, SRZ ;  /* 0x00000000001e7805 */ /* 0x000fe4000001ff00 */
[----:B------:R-:W-:Y:S05]  /*6ac0*/  CS2R R28, SRZ ;  /* 0x00000000001c7805 */ /* 0x000fea000001ff00 */
[----:B------:R-:W-:Y:S01]  /*6ad0*/  @P1 VIADD R4, R3, 0xfffffff0 ;  /* 0xfffffff003041836 */ /* 0x000fe20000000000 */
[----:B------:R-:W-:Y:S06]  /*6ae0*/  @P2 BRA `(.L_x_112) ;  /* 0x00000000000c2947 */ /* 0x000fec0003800000 */
[----:B------:R-:W-:Y:S04]  /*6af0*/  SHF.L.U32 R3, R68, 0x1f, RZ ;  /* 0x0000001f44037819 */ /* 0x000fe800000006ff */
[----:B------:R-:W1:Y:S02]  /*6b00*/  SYNCS.PHASECHK.TRANS64.TRYWAIT P1, [R0+URZ+0x50], R3 ;  /* 0x00005003000075a7 */ /* 0x000e6400080211ff */
[----:B-1----:R-:W-:Y:S05]  /*6b10*/  @!P1 BRA `(.L_x_113) ;  /* 0x00000020001c9947 */ /* 0x002fea0003800000 */
.L_x_112:
[----:B------:R-:W-:Y:S05]  /*6b20*/  BSYNC B0 ;  /* 0x0000000000007941 */ /* 0x000fea0003800000 */
.L_x_111:
[----:B------:R-:W-:Y:S01]  /*6b30*/  UIADD3 UR4, UPT, UPT, UR47, 0x1, URZ ;  /* 0x000000012f047890 */ /* 0x000fe2000fffe0ff */
[----:B------:R-:W-:Y:S03]  /*6b40*/  ISETP.NE.AND P1, PT, R69, RZ, PT ;  /* 0x000000ff4500720c */ /* 0x000fe60003f25270 */
[----:B------:R-:W-:Y:S04]  /*6b50*/  UISETP.NE.AND UP0, UPT, UR4, 0x3, UPT ;  /* 0x000000030400788c */ /* 0x000fe8000bf05270 */
[----:B------:R-:W-:Y:S02]  /*6b60*/  USEL UR5, URZ, 0x1, UP0 ;  /* 0x00000001ff057887 */ /* 0x000fe40008000000 */
[----:B------:R-:W-:Y:S04]  /*6b70*/  USEL UR4, UR4, URZ, UP0 ;  /* 0x000000ff04047287 */ /* 0x000fe80008000000 */
[----:B------:R3:W1:Y:S01]  /*6b80*/  @P1 LDS.128 R36, [R4] ;  /* 0x0000000004241984 */ /* 0x0006620000000c00 */
[----:B------:R-:W-:Y:S01]  /*6b90*/  LOP3.LUT R68, R68, UR5, RZ, 0x3c, !PT ;  /* 0x0000000544447c12 */ /* 0x000fe2000f8e3cff */
[----:B------:R-:W-:Y:S02]  /*6ba0*/  IMAD.U32 R65, RZ, RZ, UR4 ;  /* 0x00000004ff417e24 */ /* 0x000fe4000f8e00ff */
[----:B------:R3:W1:Y:S04]  /*6bb0*/  @P1 LDS.128 R28, [R27+0x200] ;  /* 0x000200001b1c1984 */ /* 0x0006680000000c00 */
.L_x_110:
[----:B------:R-:W-:Y:S05]  /*6bc0*/  BSYNC B1 ;  /* 0x0000000000017941 */ /* 0x000fea0003800000 */
.L_x_109:
[----:B-1----:R-:W-:Y:S04]  /*6bd0*/  SHF.R.U32.HI R0, RZ, 0x15, R25 ;  /* 0x00000015ff007819 */ /* 0x002fe80000011619 */
[----:B------:R-:W-:Y:S01]  /*6be0*/  LOP3.LUT P1, RZ, R0, 0x3, R47, 0x48, !PT ;  /* 0x0000000300ff7812 */ /* 0x000fe2000782482f */
[----:B------:R-:W-:Y:S01]  /*6bf0*/  @!UPT UIADD3 URZ, UPT, UPT, URZ, URZ, URZ ;  /* 0x000000fffffff290 */ /* 0x000fe2000fffe0ff */
[----:B----4-:R-:W-:Y:S11]  /*6c00*/  @P0 BRA `(.L_x_114) ;  /* 0x0000000000080947 */ /* 0x010ff60003800000 */
[----:B------:R-:W1:Y:S02]  /*6c10*/  SYNCS.PHASECHK.TRANS64.TRYWAIT P0, [R53+URZ+0xb0], R2 ;  /* 0x0000b002350075a7 */ /* 0x000e6400080011ff */
[----:B-1----:R-:W-:Y:S05]  /*6c20*/  @!P0 BRA `(.L_x_115) ;  /* 0x0000001c00ec8947 */ /* 0x002fea0003800000 */
.L_x_114:
[----:B------:R-:W-:Y:S05]  /*6c30*/  @!P1 BRA `(.L_x_116) ;  /* 0x0000000000409947 */ /* 0x000fea0003800000 */
[----:B------:R-:W4:Y:S01]  /*6c40*/  LDCU.64 UR8, c[0x4][0x70] ;  /* 0x01000e00ff0877ac */ /* 0x000f220008000a00 */
[----:B------:R-:W-:Y:S01]  /*6c50*/  MOV R3, 0x0 ;  /* 0x0000000000037802 */ /* 0x000fe20000000f00 */
[----:B------:R-:W-:Y:S02]  /*6c60*/  HFMA2 R12, -RZ, RZ, 0, 5.9604644775390625e-08 ;  /* 0x00000001ff0c7431 */ /* 0x000fe400000001ff */
[----:B------:R-:W-:Y:S02]  /*6c70*/  IMAD.MOV.U32 R8, RZ, RZ, 0x192 ;  /* 0x00000192ff087424 */ /* 0x000fe400078e00ff */
[----:B------:R-:W-:Y:S01]  /*6c80*/  IMAD.MOV.U32 R13, RZ, RZ, RZ ;  /* 0x000000ffff0d7224 */ /* 0x000fe200078e00ff */
[----:B------:R-:W5:Y:S01]  /*6c90*/  LDCU.64 UR6, c[0x4][0x78] ;  /* 0x01000f00ff0677ac */ /* 0x000f620008000a00 */
[----:B-1----:R-:W1:Y:S01]  /*6ca0*/  LDC.64 R2, c[0x4][R3] ;  /* 0x0100000003027b82 */ /* 0x002e620000000a00 */
[----:B------:R-:W2:Y:S01]  /*6cb0*/  LDCU.64 UR4, c[0x4][0x10] ;  /* 0x01000200ff0477ac */ /* 0x000ea20008000a00 */
[----:B----4-:R-:W-:Y:S01]  /*6cc0*/  MOV R5, UR9 ;  /* 0x0000000900057c02 */ /* 0x010fe20008000f00 */
[----:B---3--:R-:W-:Y:S01]  /*6cd0*/  IMAD.U32 R4, RZ, RZ, UR8 ;  /* 0x00000008ff047e24 */ /* 0x008fe2000f8e00ff */
[----:B-----5:R-:W-:Y:S01]  /*6ce0*/  MOV R7, UR7 ;  /* 0x0000000700077c02 */ /* 0x020fe20008000f00 */
[----:B------:R-:W-:Y:S01]  /*6cf0*/  IMAD.U32 R6, RZ, RZ, UR6 ;  /* 0x00000006ff067e24 */ /* 0x000fe2000f8e00ff */
[----:B--2---:R-:W-:Y:S01]  /*6d00*/  MOV R11, UR5 ;  /* 0x00000005000b7c02 */ /* 0x004fe20008000f00 */
[----:B------:R-:W-:Y:S02]  /*6d10*/  IMAD.U32 R10, RZ, RZ, UR4 ;  /* 0x00000004ff0a7e24 */ /* 0x000fe4000f8e00ff */
[----:B------:R-:W-:Y:S07]  /*6d20*/  LEPC R20, `(.L_x_116) ;  /* 0x000000001014794e */ /* 0x000fee0000000000 */
[----:B-1----:R-:W-:Y:S05]  /*6d30*/  CALL.ABS.NOINC R2 ;  /* 0x0000000002007343 */ /* 0x002fea0003c00000 */
.L_x_116:
[----:B------:R-:W-:Y:S01]  /*6d40*/  SHF.L.U32 R3, R28, 0x10, RZ ;  /* 0x000000101c037819 */ /* 0x000fe200000006ff */
[----:B------:R-:W-:Y:S05]  /*6d50*/  WARPSYNC.ALL ;  /* 0x0000000000007948 */ /* 0x000fea0003800000 */
[----:B------:R-:W-:Y:S01]  /*6d60*/  R2UR UR4, R25 ;  /* 0x00000000190472ca */ /* 0x000fe200000e0000 */
[----:B------:R-:W-:Y:S01]  /*6d70*/  BSSY.RECONVERGENT B0, `(.L_x_117) ;  /* 0x0000056000007945 */ /* 0x000fe20003800200 */
[C---:B------:R-:W-:Y:S02]  /*6d80*/  SHF.L.U32 R20, R29.reuse, 0x10, RZ ;  /* 0x000000101d147819 */ /* 0x040fe400000006ff */
[----:B------:R-:W-:Y:S02]  /*6d90*/  LOP3.LUT R21, R29, 0xffff0000, RZ, 0xc0, !PT ;  /* 0xffff00001d157812 */ /* 0x000fe400078ec0ff */
[----:B------:R-:W-:Y:S02]  /*6da0*/  MOV R63, 0x10 ;  /* 0x00000010003f7802 */ /* 0x000fe40000000f00 */
[----:B------:R-:W-:Y:S02]  /*6db0*/  LOP3.LUT P6, RZ, R45, 0x40, RZ, 0xc0, !PT ;  /* 0x000000402dff7812 */ /* 0x000fe400078cc0ff */
[----:B------:R-:W-:Y:S02]  /*6dc0*/  ISETP.NE.AND P0, PT, R58, RZ, PT ;  /* 0x000000ff3a00720c */ /* 0x000fe40003f05270 */
[----:B------:R-:W-:Y:S01]  /*6dd0*/  SEL R63, R63, 0xfffffff0, !P6 ;  /* 0xfffffff03f3f7807 */ /* 0x000fe20007000000 */
[----:B---3--:R-:W2:Y:S02]  /*6de0*/  LDTM.x16 R4, tmem[UR4] ;  /* 0x00000004000479ee */ /* 0x008ea40008240000 */
[----:B--2---:R-:W-:Y:S01]  /*6df0*/  FMUL R0, R24, R4 ;  /* 0x0000000418007220 */ /* 0x004fe20000400000 */
[----:B------:R-:W-:Y:S01]  /*6e00*/  LOP3.LUT R4, R28, 0xffff0000, RZ, 0xc0, !PT ;  /* 0xffff00001c047812 */ /* 0x000fe200078ec0ff */
[C---:B-1----:R-:W-:Y:S01]  /*6e10*/  FMUL R2, R24.reuse, R5 ;  /* 0x0000000518027220 */ /* 0x042fe20000400000 */
[----:B------:R-:W-:Y:S01]  /*6e20*/  FMUL R7, R24, R7 ;  /* 0x0000000718077220 */ /* 0x000fe20000400000 */
[----:B------:R-:W-:Y:S01]  /*6e30*/  FFMA R0, R26, R3, R0 ;  /* 0x000000031a007223 */ /* 0x000fe20000000000 */
[----:B------:R-:W-:Y:S01]  /*6e40*/  FMUL R3, R24, R6 ;  /* 0x0000000618037220 */ /* 0x000fe20000400000 */
[----:B------:R-:W-:Y:S01]  /*6e50*/  FFMA R2, R26, R4, R2 ;  /* 0x000000041a027223 */ /* 0x000fe20000000002 */
[C---:B------:R-:W-:Y:S01]  /*6e60*/  FMUL R4, R24.reuse, R8 ;  /* 0x0000000818047220 */ /* 0x040fe20000400000 */
[C---:B------:R-:W-:Y:S01]  /*6e70*/  FMUL R8, R24.reuse, R12 ;  /* 0x0000000c18087220 */ /* 0x040fe20000400000 */
[----:B------:R-:W-:Y:S01]  /*6e80*/  FMUL R12, R24, R16 ;  /* 0x00000010180c7220 */ /* 0x000fe20000400000 */
[----:B------:R-:W-:Y:S01]  /*6e90*/  SHF.L.U32 R16, R30, 0x10, RZ ;  /* 0x000000101e107819 */ /* 0x000fe200000006ff */
[----:B------:R-:W-:Y:S01]  /*6ea0*/  FFMA R3, R26, R20, R3 ;  /* 0x000000141a037223 */ /* 0x000fe20000000003 */
[----:B------:R-:W-:Y:S01]  /*6eb0*/  F2FP.BF16.F32.PACK_AB R32, R2, R0 ;  /* 0x000000000220723e */ /* 0x000fe200000010ff */
[----:B------:R-:W-:Y:S01]  /*6ec0*/  FFMA R7, R26, R21, R7 ;  /* 0x000000151a077223 */ /* 0x000fe20000000007 */
[----:B------:R-:W-:Y:S01]  /*6ed0*/  LOP3.LUT R0, R30, 0xffff0000, RZ, 0xc0, !PT ;  /* 0xffff00001e007812 */ /* 0x000fe200078ec0ff */
[----:B------:R-:W-:Y:S01]  /*6ee0*/  FMUL R5, R24, R9 ;  /* 0x0000000918057220 */ /* 0x000fe20000400000 */
[C---:B------:R-:W-:Y:S01]  /*6ef0*/  SHF.L.U32 R2, R31.reuse, 0x10, RZ ;  /* 0x000000101f027819 */ /* 0x040fe200000006ff */
[----:B------:R-:W-:Y:S01]  /*6f00*/  FFMA R4, R26, R16, R4 ;  /* 0x000000101a047223 */ /* 0x000fe20000000004 */
[----:B------:R-:W-:Y:S01]  /*6f10*/  LOP3.LUT R16, R31, 0xffff0000, RZ, 0xc0, !PT ;  /* 0xffff00001f107812 */ /* 0x000fe200078ec0ff */
[----:B------:R-:W-:Y:S01]  /*6f20*/  FMUL R6, R24, R10 ;  /* 0x0000000a18067220 */ /* 0x000fe20000400000 */
[----:B------:R-:W-:Y:S01]  /*6f30*/  F2FP.BF16.F32.PACK_AB R33, R7, R3 ;  /* 0x000000030721723e */ /* 0x000fe200000010ff */
[----:B------:R-:W-:Y:S01]  /*6f40*/  FFMA R5, R26, R0, R5 ;  /* 0x000000001a057223 */ /* 0x000fe20000000005 */
[----:B------:R-:W-:Y:S01]  /*6f50*/  SHF.L.U32 R0, R36, 0x10, RZ ;  /* 0x0000001024007819 */ /* 0x000fe200000006ff */
[----:B------:R-:W-:Y:S01]  /*6f60*/  FMUL R11, R24, R11 ;  /* 0x0000000b180b7220 */ /* 0x000fe20000400000 */
[----:B------:R-:W-:Y:S01]  /*6f70*/  FFMA R6, R26, R2, R6 ;  /* 0x000000021a067223 */ /* 0x000fe20000000006 */
[----:B------:R-:W-:Y:S01]  /*6f80*/  LOP3.LUT R2, R36, 0xffff0000, RZ, 0xc0, !PT ;  /* 0xffff000024027812 */ /* 0x000fe200078ec0ff */
[----:B------:R-:W-:Y:S01]  /*6f90*/  FMUL R9, R24, R13 ;  /* 0x0000000d18097220 */ /* 0x000fe20000400000 */
[C---:B------:R-:W-:Y:S01]  /*6fa0*/  FFMA R11, R26.reuse, R16, R11 ;  /* 0x000000101a0b7223 */ /* 0x040fe2000000000b */
[C---:B------:R-:W-:Y:S01]  /*6fb0*/  SHF.L.U32 R3, R37.reuse, 0x10, RZ ;  /* 0x0000001025037819 */ /* 0x040fe200000006ff */
[----:B------:R-:W-:Y:S01]  /*6fc0*/  FFMA R8, R26, R0, R8 ;  /* 0x000000001a087223 */ /* 0x000fe20000000008 */
[C---:B------:R-:W-:Y:S01]  /*6fd0*/  FMUL R10, R24.reuse, R14 ;  /* 0x0000000e180a7220 */ /* 0x040fe20000400000 */
[----:B------:R-:W-:Y:S01]  /*6fe0*/  LOP3.LUT R0, R37, 0xffff0000, RZ, 0xc0, !PT ;  /* 0xffff000025007812 */ /* 0x000fe200078ec0ff */
[----:B------:R-:W-:Y:S01]  /*6ff0*/  FMUL R15, R24, R15 ;  /* 0x0000000f180f7220 */ /* 0x000fe20000400000 */
[C---:B------:R-:W-:Y:S01]  /*7000*/  FFMA R9, R26.reuse, R2, R9 ;  /* 0x000000021a097223 */ /* 0x040fe20000000009 */
[----:B------:R-:W-:Y:S01]  /*7010*/  FFMA R10, R26, R3, R10 ;  /* 0x000000031a0a7223 */ /* 0x000fe2000000000a */
[----:B------:R-:W-:Y:S01]  /*7020*/  SHF.L.U32 R2, R38, 0x10, RZ ;  /* 0x0000001026027819 */ /* 0x000fe200000006ff */
[----:B------:R-:W-:Y:S01]  /*7030*/  FFMA R15, R26, R0, R15 ;  /* 0x000000001a0f7223 */ /* 0x000fe2000000000f */
[----:B------:R-:W-:Y:S01]  /*7040*/  F2FP.BF16.F32.PACK_AB R34, R5, R4 ;  /* 0x000000040522723e */ /* 0x000fe200000010ff */
[----:B------:R-:W-:Y:S01]  /*7050*/  FMUL R13, R24, R17 ;  /* 0x00000011180d7220 */ /* 0x000fe20000400000 */
[----:B------:R-:W-:Y:S01]  /*7060*/  LOP3.LUT R3, R38, 0xffff0000, RZ, 0xc0, !PT ;  /* 0xffff000026037812 */ /* 0x000fe200078ec0ff */
[C---:B------:R-:W-:Y:S01]  /*7070*/  FMUL R14, R24.reuse, R18 ;  /* 0x00000012180e7220 */ /* 0x040fe20000400000 */
[C---:B------:R-:W-:Y:S01]  /*7080*/  SHF.L.U32 R4, R39.reuse, 0x10, RZ ;  /* 0x0000001027047819 */ /* 0x040fe200000006ff */
[----:B------:R-:W-:Y:S01]  /*7090*/  FMUL R19, R24, R19 ;  /* 0x0000001318137220 */ /* 0x000fe20000400000 */
[----:B------:R-:W-:Y:S01]  /*70a0*/  LOP3.LUT R0, R39, 0xffff0000, RZ, 0xc0, !PT ;  /* 0xffff000027007812 */ /* 0x000fe200078ec0ff */
[C---:B------:R-:W-:Y:S01]  /*70b0*/  FFMA R12, R26.reuse, R2, R12 ;  /* 0x000000021a0c7223 */ /* 0x040fe2000000000c */
[----:B------:R-:W-:Y:S01]  /*70c0*/  F2FP.BF16.F32.PACK_AB R35, R11, R6 ;  /* 0x000000060b23723e */ /* 0x000fe200000010ff */
[C---:B------:R-:W-:Y:S01]  /*70d0*/  FFMA R13, R26.reuse, R3, R13 ;  /* 0x000000031a0d7223 */ /* 0x040fe2000000000d */
[C---:B------:R-:W-:Y:S01]  /*70e0*/  FFMA R14, R26.reuse, R4, R14 ;  /* 0x000000041a0e7223 */ /* 0x040fe2000000000e */
[----:B------:R-:W-:Y:S01]  /*70f0*/  FFMA R19, R26, R0, R19 ;  /* 0x000000001a137223 */ /* 0x000fe20000000013 */
[----:B------:R-:W-:Y:S01]  /*7100*/  F2FP.BF16.F32.PACK_AB R8, R9, R8 ;  /* 0x000000080908723e */ /* 0x000fe200000010ff */
[----:B------:R1:W-:Y:S01]  /*7110*/  STS.128 [R27+0x200], R32 ;  /* 0x000200201b007388 */ /* 0x0003e20000000c00 */
[----:B------:R-:W-:Y:S02]  /*7120*/  F2FP.BF16.F32.PACK_AB R9, R15, R10 ;  /* 0x0000000a0f09723e */ /* 0x000fe400000010ff */
[----:B------:R-:W-:Y:S02]  /*7130*/  F2FP.BF16.F32.PACK_AB R10, R13, R12 ;  /* 0x0000000c0d0a723e */ /* 0x000fe400000010ff */
[----:B------:R-:W-:Y:S02]  /*7140*/  F2FP.BF16.F32.PACK_AB R11, R19, R14 ;  /* 0x0000000e130b723e */ /* 0x000fe400000010ff */
[----:B------:R-:W-:Y:S05]  /*7150*/  IADD3 R0, PT, PT, R27, R63, RZ ;  /* 0x0000003f1b007210 */ /* 0x000fea0007ffe0ff */
[----:B------:R1:W-:Y:S01]  /*7160*/  STS.128 [R0+0x200], R8 ;  /* 0x0002000800007388 */ /* 0x0003e20000000c00 */
[----:B------:R-:W-:Y:S01]  /*7170*/  @!PT LDS RZ, [RZ] ;  /* 0x00000000fffff984 */ /* 0x000fe20000000800 */
[----:B------:R-:W-:Y:S01]  /*7180*/  @!PT LDS RZ, [RZ] ;  /* 0x00000000fffff984 */ /* 0x000fe20000000800 */
[----:B------:R-:W-:Y:S01]  /*7190*/  @!PT LDS RZ, [RZ] ;  /* 0x00000000fffff984 */ /* 0x000fe20000000800 */
[----:B------:R-:W-:Y:S01]  /*71a0*/  @!PT LDS RZ, [RZ] ;  /* 0x00000000fffff984 */ /* 0x000fe20000000800 */
[----:B------:R2:W-:Y:S07]  /*71b0*/  MEMBAR.ALL.CTA ;  /* 0x0000000000007992 */ /* 0x0005ee0000008000 */
[----:B--2---:R-:W2:Y:S02]  /*71c0*/  FENCE.VIEW.ASYNC.S ;  /* 0x00000000000073c6 */ /* 0x004ea40000000000 */
[----:B--2---:R-:W-:Y:S06]  /*71d0*/  BAR.SYNC.DEFER_BLOCKING 0x1, 0x80 ;  /* 0x0042000000007b1d */ /* 0x004fec0000010000 */
[----:B------:R-:W-:Y:S05]  /*71e0*/  @P0 BRA `(.L_x_118) ;  /* 0x0000000000380947 */ /* 0x000fea0003800000 */
[----:B------:R-:W2:Y:S01]  /*71f0*/  LDCU.64 UR6, c[0x0][0x348] ;  /* 0x00006900ff0677ac */ /* 0x000ea20008000a00 */
[----:B------:R-:W-:Y:S01]  /*7200*/  R2UR UR5, R64 ;  /* 0x00000000400572ca */ /* 0x000fe200000e0000 */
[----:B------:R-:W-:Y:S01]  /*7210*/  UMOV UR51, UR36 ;  /* 0x0000002400337c82 */ /* 0x000fe20008000000 */
[----:B------:R-:W-:Y:S01]  /*7220*/  UIADD3 UR9, UPT, UPT, UR49, 0x20, URZ ;  /* 0x0000002031097890 */ /* 0x000fe2000fffe0ff */
[----:B------:R-:W-:Y:S01]  /*7230*/  UMOV UR10, UR50 ;  /* 0x00000032000a7c82 */ /* 0x000fe20008000000 */
[----:B------:R-:W-:Y:S09]  /*7240*/  UMOV UR11, UR36 ;  /* 0x00000024000b7c82 */ /* 0x000ff20008000000 */
[----:B------:R-:W-:Y:S02]  /*7250*/  UIADD3 UR5, UPT, UPT, UR45, UR5, URZ ;  /* 0x000000052d057290 */ /* 0x000fe4000fffe0ff */
[----:B--2---:R-:W-:Y:S02]  /*7260*/  UIADD3 UR4, UP0, UPT, UR6, 0x680, URZ ;  /* 0x0000068006047890 */ /* 0x004fe4000ff1e0ff */
[----:B------:R-:W-:Y:S02]  /*7270*/  UIADD3 UR48, UPT, UPT, UR5, 0x200, URZ ;  /* 0x0000020005307890 */ /* 0x000fe4000fffe0ff */
[----:B------:R-:W-:Y:S02]  /*7280*/  UIADD3 UR8, UPT, UPT, UR5, 0xa00, URZ ;  /* 0x00000a0005087890 */ /* 0x000fe4000fffe0ff */
[----:B------:R-:W-:Y:S09]  /*7290*/  UIADD3.X UR5, UPT, UPT, URZ, UR7, URZ, UP0, !UPT ;  /* 0x00000007ff057290 */ /* 0x000ff200087fe4ff */
[----:B------:R2:W-:Y:S01]  /*72a0*/  UTMASTG.3D [UR48], [UR4] ;  /* 0x00000030040073b5 */ /* 0x0005e20008010000 */
[----:B------:R2:W-:Y:S02]  /*72b0*/  UTMASTG.3D [UR8], [UR4] ;  /* 0x00000008040073b5 */ /* 0x0005e40008010000 */
[----:B--2---:R0:W-:Y:S02]  /*72c0*/  UTMACMDFLUSH ;  /* 0x00000000000079b7 */ /* 0x0041e40000000000 */
.L_x_118:
[----:B------:R-:W-:Y:S05]  /*72d0*/  BSYNC.RECONVERGENT B0 ;  /* 0x0000000000007941 */ /* 0x000fea0003800200 */
.L_x_117:
[----:B------:R-:W-:Y:S01]  /*72e0*/  UIADD3 UR46, UPT, UPT, UR47, 0x1, URZ ;  /* 0x000000012f2e7890 */ /* 0x000fe2000fffe0ff */
[----:B------:R-:W-:Y:S03]  /*72f0*/  BSSY.RECONVERGENT B0, `(.L_x_119) ;  /* 0x0000005000007945 */ /* 0x000fe60003800200 */
[----:B------:R-:W-:Y:S04]  /*7300*/  UISETP.NE.AND UP0, UPT, UR46, 0x3, UPT ;  /* 0x000000032e00788c */ /* 0x000fe8000bf05270 */
[----:B------:R-:W-:Y:S01]  /*7310*/  USEL UR44, UR46, URZ, UP0 ;  /* 0x000000ff2e2c7287 */ /* 0x000fe20008000000 */
[----:B------:R-:W-:Y:S11]  /*7320*/  @P0 BRA `(.L_x_120) ;  /* 0x0000000000040947 */ /* 0x000ff60003800000 */
[----:B------:R-:W-:Y:S04]  /*7330*/  DEPBAR.LE SB0, 0x1 ;  /* 0x000080400000791a */ /* 0x000fe80000000000 */
.L_x_120:
[----:B------:R-:W-:Y:S05]  /*7340*/  BSYNC.RECONVERGENT B0 ;  /* 0x0000000000007941 */ /* 0x000fea0003800200 */
.L_x_119:
[----:B------:R-:W-:Y:S01]  /*7350*/  BAR.SYNC.DEFER_BLOCKING 0x1, 0x80 ;  /* 0x0042000000007b1d */ /* 0x000fe20000010000 */
[----:B------:R-:W-:Y:S01]  /*7360*/  ISETP.NE.AND P1, PT, R62, RZ, PT ;  /* 0x000000ff3e00720c */ /* 0x000fe20003f25270 */
[----:B------:R-:W-:Y:S01]  /*7370*/  UISETP.NE.AND UP0, UPT, UR53, URZ, UPT ;  /* 0x000000ff3500728c */ /* 0x000fe2000bf05270 */
[----:B------:R-:W-:Y:S11]  /*7380*/  LEA R2, R65, UR45, 0x3 ;  /* 0x0000002d41027c11 */ /* 0x000ff6000f8e18ff */
[----:B------:R-:W-:Y:S01]  /*7390*/  @P1 SHF.L.U32 R3, R68, 0x1f, RZ ;  /* 0x0000001f44031819 */ /* 0x000fe200000006ff */
[----:B------:R-:W-:Y:S06]  /*73a0*/  BRA.U !UP0, `(.L_x_121) ;  /* 0x0000000108247547 */ /* 0x000fec000b800000 */
[----:B------:R-:W-:Y:S01]  /*73b0*/  IMAD.U32 R4, RZ, RZ, UR52 ;  /* 0x00000034ff047e24 */ /* 0x000fe2000f8e00ff */
[----:B-1----:R-:W-:Y:S01]  /*73c0*/  MOV R0, UR55 ;  /* 0x0000003700007c02 */ /* 0x002fe20008000f00 */
[----:B------:R-:W-:Y:S03]  /*73d0*/  UIADD3 UR4, UPT, UPT, UR52, 0x1, URZ ;  /* 0x0000000134047890 */ /* 0x000fe6000fffe0ff */
[----:B------:R-:W-:Y:S01]  /*73e0*/  @P1 LEA R4, R4, UR45, 0x3 ;  /* 0x0000002d04041c11 */ /* 0x000fe2000f8e18ff */
[----:B------:R-:W-:Y:S04]  /*73f0*/  UISETP.NE.AND UP0, UPT, UR4, 0x3, UPT ;  /* 0x000000030400788c */ /* 0x000fe8000bf05270 */
[----:B------:R-:W-:Y:S01]  /*7400*/  @P1 VIADD R4, R4, 0x68 ;  /* 0x0000006804041836 */ /* 0x000fe20000000000 */
[----:B------:R-:W-:Y:S04]  /*7410*/  USEL UR52, UR4, URZ, UP0 ;  /* 0x000000ff04347287 */ /* 0x000fe80008000000 */
[----:B------:R-:W-:Y:S04]  /*7420*/  @P1 PRMT R0, R0, 0x654, R4 ;  /* 0x0000065400001816 */ /* 0x000fe80000000004 */
[----:B------:R2:W-:Y:S04]  /*7430*/  @P1 SYNCS.ARRIVE.TRANS64.RED.A1T0 RZ, [R0+URZ], RZ ;  /* 0x000000ff00ff19a7 */ /* 0x0005e800081004ff */
.L_x_121:
[----:B------:R-:W3:Y:S01]  /*7440*/  @P1 SYNCS.PHASECHK.TRANS64.TRYWAIT P0, [R2+URZ+0x50], R3 ;  /* 0x00005003020015a7 */ /* 0x000ee200080011ff */
[----:B------:R-:W-:Y:S01]  /*7450*/  BSSY B1, `(.L_x_122) ;  /* 0x0000012000017945 */ /* 0x000fe20003800000 */
[----:B---3--:R-:W-:Y:S03]  /*7460*/  @P1 SEL R67, RZ, 0x1, !P0 ;  /* 0x00000001ff431807 */ /* 0x008fe60004000000 */
[----:B------:R-:W-:Y:S05]  /*7470*/  @!P1 BRA `(.L_x_123) ;  /* 0x00000000003c9947 */ /* 0x000fea0003800000 */
[----:B------:R-:W-:Y:S01]  /*7480*/  ISETP.NE.AND P1, PT, R69, RZ, PT ;  /* 0x000000ff4500720c */ /* 0x000fe20003f25270 */
[----:B------:R-:W-:Y:S01]  /*7490*/  BSSY B0, `(.L_x_124) ;  /* 0x0000009000007945 */ /* 0x000fe20003800000 */
[----:B------:R-:W-:Y:S11]  /*74a0*/  ISETP.NE.AND P0, PT, R67, RZ, PT ;  /* 0x000000ff4300720c */ /* 0x000ff60003f05270 */
[----:B------:R-:W-:Y:S05]  /*74b0*/  @P1 IMAD R65, R65, 0x1000, R66 ;  /* 0x0000100041411824 */ /* 0x000fea00078e0242 */
[----:B-12---:R-:W-:Y:S05]  /*74c0*/  @P1 IADD3 R0, PT, PT, R65, UR45, RZ ;  /* 0x0000002d41001c10 */ /* 0x006fea000fffe0ff */
[----:B------:R-:W-:Y:S01]  /*74d0*/  @P1 IMAD.IADD R0, R63, 0x1, R0 ;  /* 0x000000013f001824 */ /* 0x000fe200078e0200 */
[----:B------:R-:W-:Y:S06]  /*74e0*/  @P0 BRA `(.L_x_125) ;  /* 0x00000000000c0947 */ /* 0x000fec0003800000 */
[----:B------:R-:W-:Y:S04]  /*74f0*/  SHF.L.U32 R68, R68, 0x1f, RZ ;  /* 0x0000001f44447819 */ /* 0x000fe800000006ff */
[----:B------:R-:W1:Y:S02]  /*7500*/  SYNCS.PHASECHK.TRANS64.TRYWAIT P0, [R2+URZ+0x50], R68 ;  /* 0x00005044020075a7 */ /* 0x000e6400080011ff */
[----:B-1----:R-:W-:Y:S05]  /*7510*/  @!P0 BRA `(.L_x_126) ;  /* 0x0000001400c48947 */ /* 0x002fea0003800000 */
.L_x_125:
[----:B------:R-:W-:Y:S05]  /*7520*/  BSYNC B0 ;  /* 0x0000000000007941 */ /* 0x000fea0003800000 */
.L_x_124:
[----:B------:R-:W-:Y:S11]  /*7530*/  ISETP.NE.AND P0, PT, R69, RZ, PT ;  /* 0x000000ff4500720c */ /* 0x000ff60003f05270 */
[----:B------:R-:W-:Y:S02]  /*7540*/  @!UPT UIADD3 URZ, UPT, UPT, URZ, URZ, URZ ;  /* 0x000000fffffff290 */ /* 0x000fe4000fffe0ff */
[----:B------:R3:W4:Y:S04]  /*7550*/  @P0 LDS.128 R28, [R65+UR45+0x200] ;  /* 0x0002002d411c0984 */ /* 0x0007280008000c00 */
[----:B------:R3:W2:Y:S02]  /*7560*/  @P0 LDS.128 R36, [R0+0x200] ;  /* 0x0002000000240984 */ /* 0x0006a40000000c00 */
.L_x_123:
[----:B------:R-:W-:Y:S05]  /*7570*/  BSYNC B1 ;  /* 0x0000000000017941 */ /* 0x000fea0003800000 */
.L_x_122:
[----:B-123--:R-:W-:Y:S05]  /*7580*/  VIADD R0, R25, 0x10 ;  /* 0x0000001019007836 */ /* 0x00efea0000000000 */
[----:B------:R-:W-:Y:S04]  /*7590*/  SHF.R.U32.HI R0, RZ, 0x15, R0 ;  /* 0x00000015ff007819 */ /* 0x000fe80000011600 */
[----:B------:R-:W-:Y:S11]  /*75a0*/  LOP3.LUT P0, RZ, R0, 0x3, R47, 0x48, !PT ;  /* 0x0000000300ff7812 */ /* 0x000ff6000780482f */
[----:B------:R-:W-:Y:S02]  /*75b0*/  @!UPT UIADD3 URZ, UPT, UPT, URZ, URZ, URZ ;  /* 0x000000fffffff290 */ /* 0x000fe4000fffe0ff */
[----:B------:R-:W-:Y:S05]  /*75c0*/  @!P0 BRA `(.L_x_127) ;  /* 0x0000000000408947 */ /* 0x000fea0003800000 */
[----:B------:R-:W1:Y:S01]  /*75d0*/  LDCU.64 UR8, c[0x4][0x70] ;  /* 0x01000e00ff0877ac */ /* 0x000e620008000a00 */
[----:B------:R-:W-:Y:S01]  /*75e0*/  MOV R3, 0x0 ;  /* 0x0000000000037802 */ /* 0x000fe20000000f00 */
[----:B------:R-:W-:Y:S02]  /*75f0*/  HFMA2 R12, -RZ, RZ, 0, 5.9604644775390625e-08 ;  /* 0x00000001ff0c7431 */ /* 0x000fe400000001ff */
[----:B------:R-:W-:Y:S02]  /*7600*/  IMAD.MOV.U32 R8, RZ, RZ, 0x192 ;  /* 0x00000192ff087424 */ /* 0x000fe400078e00ff */
[----:B------:R-:W-:Y:S01]  /*7610*/  IMAD.MOV.U32 R13, RZ, RZ, RZ ;  /* 0x000000ffff0d7224 */ /* 0x000fe200078e00ff */
[----:B------:R-:W2:Y:S01]  /*7620*/  LDCU.64 UR6, c[0x4][0x78] ;  /* 0x01000f00ff0677ac */ /* 0x000ea20008000a00 */
[----:B------:R-:W3:Y:S01]  /*7630*/  LDC.64 R2, c[0x4][R3] ;  /* 0x0100000003027b82 */ /* 0x000ee20000000a00 */
[----:B------:R-:W5:Y:S01]  /*7640*/  LDCU.64 UR4, c[0x4][0x10] ;  /* 0x01000200ff0477ac */ /* 0x000f620008000a00 */
[----:B-1----:R-:W-:Y:S01]  /*7650*/  MOV R5, UR9 ;  /* 0x0000000900057c02 */ /* 0x002fe20008000f00 */
[----:B------:R-:W-:Y:S01]  /*7660*/  IMAD.U32 R4, RZ, RZ, UR8 ;  /* 0x00000008ff047e24 */ /* 0x000fe2000f8e00ff */
[----:B--2---:R-:W-:Y:S01]  /*7670*/  MOV R7, UR7 ;  /* 0x0000000700077c02 */ /* 0x004fe20008000f00 */
[----:B------:R-:W-:Y:S01]  /*7680*/  IMAD.U32 R6, RZ, RZ, UR6 ;  /* 0x00000006ff067e24 */ /* 0x000fe2000f8e00ff */
[----:B-----5:R-:W-:Y:S01]  /*7690*/  MOV R11, UR5 ;  /* 0x00000005000b7c02 */ /* 0x020fe20008000f00 */
[----:B------:R-:W-:Y:S02]  /*76a0*/  IMAD.U32 R10, RZ, RZ, UR4 ;  /* 0x00000004ff0a7e24 */ /* 0x000fe4000f8e00ff */
[----:B------:R-:W-:Y:S07]  /*76b0*/  LEPC R20, `(.L_x_127) ;  /* 0x000000001014794e */ /* 0x000fee0000000000 */
[----:B---34-:R-:W-:Y:S05]  /*76c0*/  CALL.ABS.NOINC R2 ;  /* 0x0000000002007343 */ /* 0x018fea0003c00000 */
.L_x_127:
[----:B------:R-:W-:Y:S01]  /*76d0*/  ISETP.NE.AND P0, PT, R58, RZ, PT ;  /* 0x000000ff3a00720c */ /* 0x000fe20003f05270 */
[----:B------:R-:W-:Y:S05]  /*76e0*/  WARPSYNC.ALL ;  /* 0x0000000000007948 */ /* 0x000fea0003800000 */
[----:B------:R-:W-:Y:S01]  /*76f0*/  R2UR UR4, R25 ;  /* 0x00000000190472ca */ /* 0x000fe200000e0000 */
[----:B------:R-:W-:Y:S01]  /*7700*/  BSSY.RECONVERGENT B0, `(.L_x_128) ;  /* 0x000005b000007945 */ /* 0x000fe20003800200 */
[C---:B----4-:R-:W-:Y:S02]  /*7710*/  SHF.L.U32 R0, R28.reuse, 0x10, RZ ;  /* 0x000000101c007819 */ /* 0x050fe400000006ff */
[----:B------:R-:W-:Y:S02]  /*7720*/  LOP3.LUT R2, R28, 0xffff0000, RZ, 0xc0, !PT ;  /* 0xffff00001c027812 */ /* 0x000fe400078ec0ff */
[C---:B------:R-:W-:Y:S02]  /*7730*/  SHF.L.U32 R20, R29.reuse, 0x10, RZ ;  /* 0x000000101d147819 */ /* 0x040fe400000006ff */
[----:B------:R-:W-:Y:S02]  /*7740*/  LOP3.LUT R21, R29, 0xffff0000, RZ, 0xc0, !PT ;  /* 0xffff00001d157812 */ /* 0x000fe400078ec0ff */
[C---:B------:R-:W-:Y:S02]  /*7750*/  SHF.L.U32 R25, R30.reuse, 0x10, RZ ;  /* 0x000000101e197819 */ /* 0x040fe400000006ff */
[----:B------:R-:W-:Y:S01]  /*7760*/  LOP3.LUT R27, R30, 0xffff0000, RZ, 0xc0, !PT ;  /* 0xffff00001e1b7812 */ /* 0x000fe200078ec0ff */
[----:B------:R-:W1:Y:S01]  /*7770*/  LDTM.x16 R4, tmem[UR4+0x10] ;  /* 0x00001004000479ee */ /* 0x000e620008240000 */
[C---:B------:R-:W-:Y:S01]  /*7780*/  SHF.L.U32 R28, R31.reuse, 0x10, RZ ;  /* 0x000000101f1c7819 */ /* 0x040fe200000006ff */
[----:B------:R-:W-:Y:S01]  /*7790*/  NOP ;  /* 0x0000000000007918 */ /* 0x000fe20000000000 */
[----:B------:R-:W-:Y:S02]  /*77a0*/  LOP3.LUT R29, R31, 0xffff0000, RZ, 0xc0, !PT ;  /* 0xffff00001f1d7812 */ /* 0x000fe400078ec0ff */
[C---:B------:R-:W-:Y:S02]  /*77b0*/  SHF.L.U32 R30, R36.reuse, 0x10, RZ ;  /* 0x00000010241e7819 */ /* 0x040fe400000006ff */
[----:B------:R-:W-:Y:S02]  /*77c0*/  LOP3.LUT R31, R36, 0xffff0000, RZ, 0xc0, !PT ;  /* 0xffff0000241f7812 */ /* 0x000fe400078ec0ff */
[C---:B------:R-:W-:Y:S02]  /*77d0*/  SHF.L.U32 R32, R37.reuse, 0x10, RZ ;  /* 0x0000001025207819 */ /* 0x040fe400000006ff */
[----:B------:R-:W-:Y:S02]  /*77e0*/  LOP3.LUT R33, R37, 0xffff0000, RZ, 0xc0, !PT ;  /* 0xffff000025217812 */ /* 0x000fe400078ec0ff */
[C---:B------:R-:W-:Y:S02]  /*77f0*/  SHF.L.U32 R34, R38.reuse, 0x10, RZ ;  /* 0x0000001026227819 */ /* 0x040fe400000006ff */
[----:B------:R-:W-:Y:S02]  /*7800*/  LOP3.LUT R35, R38, 0xffff0000, RZ, 0xc0, !PT ;  /* 0xffff000026237812 */ /* 0x000fe400078ec0ff */
[----:B------:R-:W-:Y:S02]  /*7810*/  IADD3 R53, PT, PT, R53, 0xd0, RZ ;  /* 0x000000d035357810 */ /* 0x000fe40007ffe0ff */
[----:B------:R-:W-:Y:S02]  /*7820*/  SHF.L.U32 R36, R39, 0x10, RZ ;  /* 0x0000001027247819 */ /* 0x000fe400000006ff */
[----:B------:R-:W-:Y:S02]  /*7830*/  LOP3.LUT R53, R53, 0xfefffff8, RZ, 0xc0, !PT ;  /* 0xfefffff835357812 */ /* 0x000fe400078ec0ff */
[----:B------:R-:W-:Y:S01]  /*7840*/  LOP3.LUT R37, R39, 0xffff0000, RZ, 0xc0, !PT ;  /* 0xffff000027257812 */ /* 0x000fe200078ec0ff */
[C---:B-1----:R-:W-:Y:S01]  /*7850*/  FMUL R4, R24.reuse, R4 ;  /* 0x0000000418047220 */ /* 0x042fe20000400000 */
[----:B------:R1:W-:Y:S01]  /*7860*/  SYNCS.ARRIVE.TRANS64.RED.A1T0 RZ, [R53+URZ], RZ ;  /* 0x000000ff35ff79a7 */ /* 0x0003e200081004ff */
[C---:B------:R-:W-:Y:S01]  /*7870*/  FMUL R5, R24.reuse, R5 ;  /* 0x0000000518057220 */ /* 0x040fe20000400000 */
[----:B------:R-:W-:Y:S01]  /*7880*/  FMUL R6, R24, R6 ;  /* 0x0000000618067220 */ /* 0x000fe20000400000 */
[----:B------:R-:W-:Y:S01]  /*7890*/  FFMA R4, R26, R0, R4 ;  /* 0x000000001a047223 */ /* 0x000fe20000000004 */
[----:B------:R-:W-:Y:S01]  /*78a0*/  FMUL R0, R24, R7 ;  /* 0x0000000718007220 */ /* 0x000fe20000400000 */
[C---:B------:R-:W-:Y:S01]  /*78b0*/  FFMA R5, R26.reuse, R2, R5 ;  /* 0x000000021a057223 */ /* 0x040fe20000000005 */
[----:B------:R-:W-:Y:S01]  /*78c0*/  FFMA R6, R26, R20, R6 ;  /* 0x000000141a067223 */ /* 0x000fe20000000006 */
[----:B------:R-:W-:Y:S01]  /*78d0*/  FMUL R2, R24, R8 ;  /* 0x0000000818027220 */ /* 0x000fe20000400000 */
[----:B------:R-:W-:Y:S01]  /*78e0*/  FFMA R0, R26, R21, R0 ;  /* 0x000000151a007223 */ /* 0x000fe20000000000 */
[C---:B------:R-:W-:Y:S01]  /*78f0*/  FMUL R3, R24.reuse, R9 ;  /* 0x0000000918037220 */ /* 0x040fe20000400000 */
[----:B------:R-:W-:Y:S01]  /*7900*/  F2FP.BF16.F32.PACK_AB R4, R5, R4 ;  /* 0x000000040504723e */ /* 0x000fe200000010ff */
[C---:B------:R-:W-:Y:S01]  /*7910*/  FMUL R7, R24.reuse, R10 ;  /* 0x0000000a18077220 */ /* 0x040fe20000400000 */
[----:B------:R-:W-:Y:S01]  /*7920*/  FMUL R11, R24, R11 ;  /* 0x0000000b180b7220 */ /* 0x000fe20000400000 */
[----:B------:R-:W-:Y:S01]  /*7930*/  F2FP.BF16.F32.PACK_AB R5, R0, R6 ;  /* 0x000000060005723e */ /* 0x000fe200000010ff */
[----:B------:R-:W-:Y:S01]  /*7940*/  FFMA R2, R26, R25, R2 ;  /* 0x000000191a027223 */ /* 0x000fe20000000002 */
[----:B------:R-:W-:Y:S01]  /*7950*/  FMUL R8, R24, R12 ;  /* 0x0000000c18087220 */ /* 0x000fe20000400000 */
[----:B------:R-:W-:Y:S01]  /*7960*/  MOV R0, UR44 ;  /* 0x0000002c00007c02 */ /* 0x000fe20008000f00 */
[----:B------:R-:W-:Y:S01]  /*7970*/  FFMA R3, R26, R27, R3 ;  /* 0x0000001b1a037223 */ /* 0x000fe20000000003 */
[----:B------:R-:W-:Y:S01]  /*7980*/  FMUL R9, R24, R13 ;  /* 0x0000000d18097220 */ /* 0x000fe20000400000 */
[----:B------:R-:W-:Y:S01]  /*7990*/  FFMA R7, R26, R28, R7 ;  /* 0x0000001c1a077223 */ /* 0x000fe20000000007 */
[----:B------:R-:W-:Y:S01]  /*79a0*/  FMUL R10, R24, R14 ;  /* 0x0000000e180a7220 */ /* 0x000fe20000400000 */
[----:B------:R-:W-:Y:S01]  /*79b0*/  FFMA R11, R26, R29, R11 ;  /* 0x0000001d1a0b7223 */ /* 0x000fe2000000000b */
[----:B------:R-:W-:Y:S01]  /*79c0*/  FMUL R15, R24, R15 ;  /* 0x0000000f180f7220 */ /* 0x000fe20000400000 */
[----:B------:R-:W-:Y:S01]  /*79d0*/  FFMA R8, R26, R30, R8 ;  /* 0x0000001e1a087223 */ /* 0x000fe20000000008 */
[----:B------:R-:W-:Y:S01]  /*79e0*/  LEA R0, R0, R44, 0xb ;  /* 0x0000002c00007211 */ /* 0x000fe200078e58ff */
[----:B------:R-:W-:Y:S01]  /*79f0*/  FMUL R12, R24, R16 ;  /* 0x00000010180c7220 */ /* 0x000fe20000400000 */
[----:B------:R-:W-:Y:S01]  /*7a00*/  FFMA R9, R26, R31, R9 ;  /* 0x0000001f1a097223 */ /* 0x000fe20000000009 */
[----:B------:R-:W-:Y:S01]  /*7a10*/  FMUL R13, R24, R17 ;  /* 0x00000011180d7220 */ /* 0x000fe20000400000 */
[----:B------:R-:W-:Y:S01]  /*7a20*/  FFMA R10, R26, R32, R10 ;  /* 0x000000201a0a7223 */ /* 0x000fe2000000000a */
[----:B------:R-:W-:Y:S01]  /*7a30*/  FMUL R14, R24, R18 ;  /* 0x00000012180e7220 */ /* 0x000fe20000400000 */
[----:B------:R-:W-:Y:S01]  /*7a40*/  FFMA R15, R26, R33, R15 ;  /* 0x000000211a0f7223 */ /* 0x000fe2000000000f */
[----:B------:R-:W-:Y:S01]  /*7a50*/  FMUL R19, R24, R19 ;  /* 0x0000001318137220 */ /* 0x000fe20000400000 */
[----:B------:R-:W-:Y:S01]  /*7a60*/  F2FP.BF16.F32.PACK_AB R6, R3, R2 ;  /* 0x000000020306723e */ /* 0x000fe200000010ff */
[C---:B------:R-:W-:Y:S01]  /*7a70*/  FFMA R12, R26.reuse, R34, R12 ;  /* 0x000000221a0c7223 */ /* 0x040fe2000000000c */
[----:B------:R-:W-:Y:S01]  /*7a80*/  F2FP.BF16.F32.PACK_AB R7, R11, R7 ;  /* 0x000000070b07723e */ /* 0x000fe200000010ff */
[----:B------:R-:W-:Y:S01]  /*7a90*/  FFMA R13, R26, R35, R13 ;  /* 0x000000231a0d7223 */ /* 0x000fe2000000000d */
[----:B------:R-:W-:Y:S01]  /*7aa0*/  LEA R0, R0, UR45, 0x1 ;  /* 0x0000002d00007c11 */ /* 0x000fe2000f8e08ff */
[C---:B------:R-:W-:Y:S01]  /*7ab0*/  FFMA R14, R26.reuse, R36, R14 ;  /* 0x000000241a0e7223 */ /* 0x040fe2000000000e */
[----:B------:R-:W-:Y:S01]  /*7ac0*/  FFMA R19, R26, R37, R19 ;  /* 0x000000251a137223 */ /* 0x000fe20000000013 */
[----:B------:R-:W-:Y:S02]  /*7ad0*/  F2FP.BF16.F32.PACK_AB R8, R9, R8 ;  /* 0x000000080908723e */ /* 0x000fe400000010ff */
        /* <DEDUP_REMOVED lines=15> */
[----:B------:R-:W-:Y:S02]  /*7bd0*/  ULEA UR5, UR44, UR45, 0xc ;  /* 0x0000002d2c057291 */ /* 0x000fe4000f8e60ff */
[----:B------:R-:W-:Y:S02]  /*7be0*/  UIADD3 UR13, UPT, UPT, UR49, 0x10, URZ ;  /* 0x00000010310d7890 */ /* 0x000fe4000fffe0ff */
[----:B------:R-:W-:Y:S02]  /*7bf0*/  UIADD3 UR12, UPT, UPT, UR5, 0x200, URZ ;  /* 0x00000200050c7890 */ /* 0x000fe4000fffe0ff */
[----:B------:R-:W-:Y:S01]  /*7c00*/  UIADD3 UR8, UPT, UPT, UR5, 0xa00, URZ ;  /* 0x00000a0005087890 */ /* 0x000fe2000fffe0ff */
[----:B------:R-:W-:Y:S01]  /*7c10*/  UMOV UR14, UR50 ;  /* 0x00000032000e7c82 */ /* 0x000fe20008000000 */
[----:B------:R-:W-:Y:S01]  /*7c20*/  UMOV UR15, UR36 ;  /* 0x00000024000f7c82 */ /* 0x000fe20008000000 */
[----:B------:R-:W-:Y:S01]  /*7c30*/  UIADD3 UR9, UPT, UPT, UR49, 0x30, URZ ;  /* 0x0000003031097890 */ /* 0x000fe2000fffe0ff */
[----:B------:R-:W-:Y:S01]  /*7c40*/  UMOV UR10, UR50 ;  /* 0x00000032000a7c82 */ /* 0x000fe20008000000 */
[----:B------:R-:W-:Y:S01]  /*7c50*/  UMOV UR11, UR36 ;  /* 0x00000024000b7c82 */ /* 0x000fe20008000000 */
[----:B--2---:R-:W-:Y:S04]  /*7c60*/  UIADD3 UR4, UP0, UPT, UR6, 0x680, URZ ;  /* 0x0000068006047890 */ /* 0x004fe8000ff1e0ff */
[----:B------:R-:W-:Y:S09]  /*7c70*/  UIADD3.X UR5, UPT, UPT, URZ, UR7, URZ, UP0, !UPT ;  /* 0x00000007ff057290 */ /* 0x000ff200087fe4ff */
[----:B------:R2:W-:Y:S01]  /*7c80*/  UTMASTG.3D [UR12], [UR4] ;  /* 0x0000000c040073b5 */ /* 0x0005e20008010000 */
[----:B------:R2:W-:Y:S02]  /*7c90*/  UTMASTG.3D [UR8], [UR4] ;  /* 0x00000008040073b5 */ /* 0x0005e40008010000 */
[----:B--2---:R0:W-:Y:S02]  /*7ca0*/  UTMACMDFLUSH ;  /* 0x00000000000079b7 */ /* 0x0041e40000000000 */
.L_x_129:
[----:B------:R-:W-:Y:S05]  /*7cb0*/  BSYNC.RECONVERGENT B0 ;  /* 0x0000000000007941 */ /* 0x000fea0003800200 */
.L_x_128:
[----:B------:R-:W-:Y:S01]  /*7cc0*/  UIADD3 UR4, UPT, UPT, UR44, 0x1, URZ ;  /* 0x000000012c047890 */ /* 0x000fe2000fffe0ff */
[----:B------:R-:W-:Y:S03]  /*7cd0*/  BSSY.RECONVERGENT B0, `(.L_x_130) ;  /* 0x0000008000007945 */ /* 0x000fe60003800200 */
[----:B------:R-:W-:Y:S04]  /*7ce0*/  UISETP.NE.AND UP0, UPT, UR4, 0x3, UPT ;  /* 0x000000030400788c */ /* 0x000fe8000bf05270 */
[----:B------:R-:W-:Y:S02]  /*7cf0*/  UISETP.EQ.XOR UP1, UPT, UR46, 0x3, !UP0 ;  /* 0x000000032e00788c */ /* 0x000fe4000c722a70 */
[----:B------:R-:W-:Y:S02]  /*7d00*/  USEL UR47, UR4, URZ, UP0 ;  /* 0x000000ff042f7287 */ /* 0x000fe40008000000 */
[----:B------:R-:W-:Y:S04]  /*7d10*/  USEL UR5, URZ, 0x1, !UP1 ;  /* 0x00000001ff057887 */ /* 0x000fe8000c800000 */
[----:B------:R-:W-:Y:S01]  /*7d20*/  ULOP3.LUT UR54, UR54, UR5, URZ, 0x3c, !UPT ;  /* 0x0000000536367292 */ /* 0x000fe2000f8e3cff */
[----:B------:R-:W-:Y:S11]  /*7d30*/  @P0 BRA `(.L_x_131) ;  /* 0x0000000000040947 */ /* 0x000ff60003800000 */
[----:B------:R-:W-:Y:S04]  /*7d40*/  DEPBAR.LE SB0, 0x1 ;  /* 0x000080400000791a */ /* 0x000fe80000000000 */
.L_x_131:
[----:B------:R-:W-:Y:S05]  /*7d50*/  BSYNC.RECONVERGENT B0 ;  /* 0x0000000000007941 */ /* 0x000fea0003800200 */
.L_x_130:
[----:B------:R-:W-:Y:S01]  /*7d60*/  BAR.SYNC.DEFER_BLOCKING 0x1, 0x80 ;  /* 0x0042000000007b1d */ /* 0x000fe20000010000 */
[----:B------:R-:W-:Y:S01]  /*7d70*/  UISETP.NE.AND UP0, UPT, UR53, -0x2, UPT ;  /* 0xfffffffe3500788c */ /* 0x000fe2000bf05270 */
[----:B------:R-:W-:Y:S08]  /*7d80*/  IADD3 R22, PT, PT, R22, 0x1, RZ ;  /* 0x0000000116167810 */ /* 0x000ff00007ffe0ff */
[----:B------:R-:W-:Y:S05]  /*7d90*/  BRA.U !UP0, `(.L_x_132) ;  /* 0x0000000108287547 */ /* 0x000fea000b800000 */
[----:B------:R-:W-:Y:S01]  /*7da0*/  ISETP.NE.AND P0, PT, R62, RZ, PT ;  /* 0x000000ff3e00720c */ /* 0x000fe20003f05270 */
[----:B------:R-:W-:Y:S01]  /*7db0*/  IMAD.U32 R2, RZ, RZ, UR52 ;  /* 0x00000034ff027e24 */ /* 0x000fe2000f8e00ff */
[----:B------:R-:W-:Y:S01]  /*7dc0*/  UIADD3 UR4, UPT, UPT, UR52, 0x1, URZ ;  /* 0x0000000134047890 */ /* 0x000fe2000fffe0ff */
[----:B-1----:R-:W-:Y:S03]  /*7dd0*/  IMAD.U32 R0, RZ, RZ, UR55 ;  /* 0x00000037ff007e24 */ /* 0x002fe6000f8e00ff */
[----:B------:R-:W-:Y:S04]  /*7de0*/  UISETP.NE.AND UP0, UPT, UR4, 0x3, UPT ;  /* 0x000000030400788c */ /* 0x000fe8000bf05270 */
[----:B------:R-:W-:Y:S03]  /*7df0*/  USEL UR52, UR4, URZ, UP0 ;  /* 0x000000ff04347287 */ /* 0x000fe60008000000 */
[----:B------:R-:W-:Y:S05]  /*7e00*/  @P0 LEA R2, R2, UR45, 0x3 ;  /* 0x0000002d02020c11 */ /* 0x000fea000f8e18ff */
[----:B------:R-:W-:Y:S05]  /*7e10*/  @P0 VIADD R2, R2, 0x68 ;  /* 0x0000006802020836 */ /* 0x000fea0000000000 */
[----:B------:R-:W-:Y:S04]  /*7e20*/  @P0 PRMT R0, R0, 0x654, R2 ;  /* 0x0000065400000816 */ /* 0x000fe80000000002 */
[----:B------:R2:W-:Y:S03]  /*7e30*/  @P0 SYNCS.ARRIVE.TRANS64.RED.A1T0 RZ, [R0+URZ], RZ ;  /* 0x000000ff00ff09a7 */ /* 0x0005e600081004ff */
.L_x_132:
[----:B------:R-:W-:Y:S01]  /*7e40*/  R2UR UR6, R61 ;  /* 0x000000003d0672ca */ /* 0x000fe200000e0000 */
[----:B------:R-:W-:Y:S01]  /*7e50*/  UIADD3 UR53, UPT, UPT, UR53, 0x2, URZ ;  /* 0x0000000235357890 */ /* 0x000fe2000fffe0ff */
[----:B------:R-:W-:Y:S02]  /*7e60*/  R2UR UR5, R50 ;  /* 0x00000000320572ca */ /* 0x000fe400000e0000 */
[----:B------:R-:W-:Y:S02]  /*7e70*/  R2UR UR4, R51 ;  /* 0x00000000330472ca */ /* 0x000fe400000e0000 */
[----:B------:R-:W-:Y:S02]  /*7e80*/  R2UR UR36, R59 ;  /* 0x000000003b2472ca */ /* 0x000fe400000e0000 */
[----:B------:R-:W-:Y:S02]  /*7e90*/  ISETP.NE.AND P0, PT, R55, 0x2, PT ;  /* 0x000000023700780c */ /* 0x000fe40003f05270 */
[----:B------:R-:W-:Y:S02]  /*7ea0*/  ISETP.NE.AND P1, PT, R22, 0x4, PT ;  /* 0x000000041600780c */ /* 0x000fe40003f25270 */
[----:B------:R-:W-:Y:S01]  /*7eb0*/  SEL R2, RZ, 0x1, P0 ;  /* 0x00000001ff027807 */ /* 0x000fe20000000000 */
[----:B------:R-:W-:Y:S01]  /*7ec0*/  UISETP.NE.AND UP0, UPT, UR6, URZ, UPT ;  /* 0x000000ff0600728c */ /* 0x000fe2000bf05270 */
[----:B-12---:R-:W-:Y:S01]  /*7ed0*/  SEL R0, RZ, 0x1, P1 ;  /* 0x00000001ff007807 */ /* 0x006fe20000800000 */
[----:B------:R-:W-:Y:S01]  /*7ee0*/  UIADD3 UR26, UPT, UPT, UR37, UR5, URZ ;  /* 0x00000005251a7290 */ /* 0x000fe2000fffe0ff */
[----:B------:R-:W-:Y:S01]  /*7ef0*/  LOP3.LUT R56, R56, R2, RZ, 0x3c, !PT ;  /* 0x0000000238387212 */ /* 0x000fe200078e3cff */
[----:B------:R-:W-:Y:S01]  /*7f00*/  UIADD3 UR20, UPT, UPT, UR38, UR4, URZ ;  /* 0x0000000426147290 */ /* 0x000fe2000fffe0ff */
[----:B------:R-:W-:Y:S02]  /*7f10*/  LOP3.LUT R57, R57, R0, RZ, 0x3c, !PT ;  /* 0x0000000039397212 */ /* 0x000fe400078e3cff */
[----:B------:R-:W-:Y:S02]  /*7f20*/  SEL R55, R55, RZ, P0 ;  /* 0x000000ff37377207 */ /* 0x000fe40000000000 */
[----:B------:R-:W-:Y:S01]  /*7f30*/  SEL R22, R22, RZ, P1 ;  /* 0x000000ff16167207 */ /* 0x000fe20000800000 */
[----:B------:R-:W-:Y:S06]  /*7f40*/  BRA.U UP0, `(.L_x_133) ;  /* 0xffffffdd00447547 */ /* 0x000fec000b83ffff */
[----:B------:R-:W-:-:S13]  /*7f50*/  R2UR UR4, R52 ;  /* 0x00000000340472ca */ /* 0x000fda00000e0000 */
[----:B------:R-:W-:-:S09]  /*7f60*/  UISETP.NE.AND UP0, UPT, UR4, URZ, UPT ;  /* 0x000000ff0400728c */ /* 0x000fd2000bf05270 */
[----:B------:R-:W-:Y:S05]  /*7f70*/  BRA.U !UP0, `(.L_x_134) ;  /* 0x0000000108487547 */ /* 0x000fea000b800000 */
[----:B------:R-:W1:Y:S02]  /*7f80*/  LDCU.64 UR4, c[0x0][0x890] ;  /* 0x00011200ff0477ac */ /* 0x000e640008000a00 */
[----:B-1----:R-:W-:-:S04]  /*7f90*/  UISETP.NE.U32.AND UP0, UPT, UR4, URZ, UPT ;  /* 0x000000ff0400728c */ /* 0x002fc8000bf05070 */
[----:B------:R-:W-:-:S09]  /*7fa0*/  UISETP.NE.AND.EX UP0, UPT, UR5, URZ, UPT, UP0 ;  /* 0x000000ff0500728c */ /* 0x000fd2000bf05300 */
[----:B------:R-:W-:Y:S05]  /*7fb0*/  BRA.U UP0, `(.L_x_135) ;  /* 0x00000001000c7547 */ /* 0x000fea000b800000 */
[----:B------:R-:W-:-:S13]  /*7fc0*/  FSETP.NEU.AND P0, PT, R26, RZ, PT ;  /* 0x000000ff1a00720b */ /* 0x000fda0003f0d000 */
[----:B------:R-:W-:Y:S05]  /*7fd0*/  @!P0 EXIT ;  /* 0x000000000000894d */ /* 0x000fea0003800000 */
[----:B------:R-:W-:Y:S05]  /*7fe0*/  BRA `(.L_x_134) ;  /* 0x00000000002c7947 */ /* 0x000fea0003800000 */
.L_x_135:
[----:B------:R-:W-:Y:S01]  /*7ff0*/  ISETP.NE.AND P0, PT, R54, RZ, PT ;  /* 0x000000ff3600720c */ /* 0x000fe20003f05270 */
[----:B------:R-:W-:-:S12]  /*8000*/  BSSY.RECONVERGENT B0, `(.L_x_134) ;  /* 0x0000009000007945 */ /* 0x000fd80003800200 */
[----:B------:R-:W-:Y:S05]  /*8010*/  @P0 BRA `(.L_x_136) ;  /* 0x0000000000140947 */ /* 0x000fea0003800000 */
[----:B------:R-:W1:Y:S02]  /*8020*/  LDCU.64 UR4, c[0x0][0x888] ;  /* 0x00011100ff0477ac */ /* 0x000e640008000a00 */
[----:B-1----:R-:W-:-:S04]  /*8030*/  ISETP.NE.U32.AND P0, PT, RZ, UR4, PT ;  /* 0x00000004ff007c0c */ /* 0x002fc8000bf05070 */
[----:B------:R-:W-:-:S13]  /*8040*/  ISETP.NE.AND.EX P0, PT, RZ, UR5, PT, P0 ;  /* 0x00000005ff007c0c */ /* 0x000fda000bf05300 */
[----:B------:R-:W-:Y:S05]  /*8050*/  @!P0 EXIT ;  /* 0x000000000000894d */ /* 0x000fea0003800000 */
[----:B------:R-:W-:Y:S05]  /*8060*/  BRA `(.L_x_137) ;  /* 0x0000000000087947 */ /* 0x000fea0003800000 */
.L_x_136:
[----:B------:R-:W-:-:S13]  /*8070*/  FSETP.NEU.AND P0, PT, R26, RZ, PT ;  /* 0x000000ff1a00720b */ /* 0x000fda0003f0d000 */
[----:B------:R-:W-:Y:S05]  /*8080*/  @!P0 EXIT ;  /* 0x000000000000894d */ /* 0x000fea0003800000 */
.L_x_137:
[----:B------:R-:W-:Y:S05]  /*8090*/  BSYNC.RECONVERGENT B0 ;  /* 0x0000000000007941 */ /* 0x000fea0003800200 */
.L_x_134:
[----:B------:R-:W-:Y:S01]  /*80a0*/  ULEA UR4, UR52, UR45, 0x3 ;  /* 0x0000002d34047291 */ /* 0x000fe2000f8e18ff */
[----:B------:R-:W-:-:S04]  /*80b0*/  DEPBAR.LE SB0, 0x0 ;  /* 0x000080000000791a */ /* 0x000fc80000000000 */
[----:B------:R-:W-:-:S04]  /*80c0*/  UIADD3 UR4, UPT, UPT, UR4, 0x68, URZ ;  /* 0x0000006804047890 */ /* 0x000fc8000fffe0ff */
[----:B------:R-:W-:-:S09]  /*80d0*/  UPRMT UR4, UR55, 0x654, UR4 ;  /* 0x0000065437047896 */ /* 0x000fd20008000004 */
[----:B------:R-:W-:Y:S01]  /*80e0*/  SYNCS.ARRIVE.TRANS64.RED.A1T0 RZ, [UR4], RZ ;  /* 0x000000ffffff79a7 */ /* 0x000fe20008100404 */
[----:B------:R-:W-:Y:S05]  /*80f0*/  EXIT ;  /* 0x000000000000794d */ /* 0x000fea0003800000 */
.L_x_24:
[----:B--2---:R2:W3:Y:S02]  /*8100*/  SYNCS.PHASECHK.TRANS64.TRYWAIT P0, [R0+URZ+0x100], R2 ;  /* 0x00010002000075a7 */ /* 0x0044e400080011ff */
[----:B---3--:R-:W-:Y:S05]  /*8110*/  @!P0 NANOSLEEP.SYNCS 0x989680 ;  /* 0x009896800000895d */ /* 0x008fea0003900000 */
[----:B------:R-:W3:Y:S02]  /*8120*/  @!P0 SYNCS.PHASECHK.TRANS64 P0, [R0+URZ+0x100], R2 ;  /* 0x00010002000085a7 */ /* 0x000ee400080010ff */
[----:B---3--:R-:W-:Y:S05]  /*8130*/  @!P0 BRA `(.L_x_24) ;  /* 0xfffffffc00f08947 */ /* 0x008fea000383ffff */
[----:B------:R-:W-:Y:S05]  /*8140*/  BRA `(.L_x_138) ;  /* 0xffffff9800487947 */ /* 0x000fea000383ffff */
.L_x_27:
[----:B-1----:R-:W-:-:S07]  /*8150*/  MOV R0, UR5 ;  /* 0x0000000500007c02 */ /* 0x002fce0008000f00 */
.L_x_139:
[----:B-1----:R1:W2:Y:S02]  /*8160*/  SYNCS.PHASECHK.TRANS64.TRYWAIT P0, [R0+URZ+0x28], R3 ;  /* 0x00002803000075a7 */ /* 0x0022a400080011ff */
[----:B--2---:R-:W-:Y:S05]  /*8170*/  @!P0 NANOSLEEP.SYNCS 0x989680 ;  /* 0x009896800000895d */ /* 0x004fea0003900000 */
[----:B------:R-:W2:Y:S02]  /*8180*/  @!P0 SYNCS.PHASECHK.TRANS64 P0, [R0+URZ+0x28], R3 ;  /* 0x00002803000085a7 */ /* 0x000ea400080010ff */
[----:B--2---:R-:W-:Y:S05]  /*8190*/  @!P0 BRA `(.L_x_139) ;  /* 0xfffffffc00f08947 */ /* 0x004fea000383ffff */
[----:B------:R-:W-:Y:S05]  /*81a0*/  BRA `(.L_x_26) ;  /* 0xffffff9800a07947 */ /* 0x000fea000383ffff */
.L_x_36:
[----:B-1----:R-:W-:-:S07]  /*81b0*/  MOV R0, UR6 ;  /* 0x0000000600007c02 */ /* 0x002fce0008000f00 */
.L_x_140:
[----:B-1----:R1:W2:Y:S02]  /*81c0*/  SYNCS.PHASECHK.TRANS64.TRYWAIT P0, [R0+URZ+0x28], R3 ;  /* 0x00002803000075a7 */ /* 0x0022a400080011ff */
[----:B--2---:R-:W-:Y:S05]  /*81d0*/  @!P0 NANOSLEEP.SYNCS 0x989680 ;  /* 0x009896800000895d */ /* 0x004fea0003900000 */
[----:B------:R-:W2:Y:S02]  /*81e0*/  @!P0 SYNCS.PHASECHK.TRANS64 P0, [R0+URZ+0x28], R3 ;  /* 0x00002803000085a7 */ /* 0x000ea400080010ff */
[----:B--2---:R-:W-:Y:S05]  /*81f0*/  @!P0 BRA `(.L_x_140) ;  /* 0xfffffffc00f08947 */ /* 0x004fea000383ffff */
[----:B------:R-:W-:Y:S05]  /*8200*/  BRA `(.L_x_35) ;  /* 0xffffff9c00ac7947 */ /* 0x000fea000383ffff */
.L_x_43:
[----:B-1----:R1:W4:Y:S02]  /*8210*/  SYNCS.PHASECHK.TRANS64.TRYWAIT P0, [R3+URZ+0x90], R0 ;  /* 0x00009000030075a7 */ /* 0x00232400080011ff */
[----:B----4-:R-:W-:Y:S05]  /*8220*/  @!P0 NANOSLEEP.SYNCS 0x989680 ;  /* 0x009896800000895d */ /* 0x010fea0003900000 */
[----:B------:R-:W4:Y:S02]  /*8230*/  @!P0 SYNCS.PHASECHK.TRANS64 P0, [R3+URZ+0x90], R0 ;  /* 0x00009000030085a7 */ /* 0x000f2400080010ff */
[----:B----4-:R-:W-:Y:S05]  /*8240*/  @!P0 BRA `(.L_x_43) ;  /* 0xfffffffc00f08947 */ /* 0x010fea000383ffff */
[----:B------:R-:W-:Y:S05]  /*8250*/  BRA `(.L_x_141) ;  /* 0xffffffa000987947 */ /* 0x000fea000383ffff */
.L_x_47:
[----:B------:R-:W-:-:S07]  /*8260*/  MOV R0, UR4 ;  /* 0x0000000400007c02 */ /* 0x000fce0008000f00 */
.L_x_142:
[----:B-1----:R1:W2:Y:S02]  /*8270*/  SYNCS.PHASECHK.TRANS64.TRYWAIT P0, [R0+URZ], R2 ;  /* 0x00000002000075a7 */ /* 0x0022a400080011ff */
[----:B--2---:R-:W-:Y:S05]  /*8280*/  @!P0 NANOSLEEP.SYNCS 0x989680 ;  /* 0x009896800000895d */ /* 0x004fea0003900000 */
[----:B------:R-:W2:Y:S02]  /*8290*/  @!P0 SYNCS.PHASECHK.TRANS64 P0, [R0+URZ], R2 ;  /* 0x00000002000085a7 */ /* 0x000ea400080010ff */
[----:B--2---:R-:W-:Y:S05]  /*82a0*/  @!P0 BRA `(.L_x_142) ;  /* 0xfffffffc00f08947 */ /* 0x004fea000383ffff */
[----:B------:R-:W-:Y:S05]  /*82b0*/  BRA `(.L_x_143) ;  /* 0xffffffa800447947 */ /* 0x000fea000383ffff */
.L_x_48:
[----:B------:R-:W-:-:S07]  /*82c0*/  MOV R0, UR5 ;  /* 0x0000000500007c02 */ /* 0x000fce0008000f00 */
.L_x_144:
[----:B-1----:R1:W2:Y:S02]  /*82d0*/  SYNCS.PHASECHK.TRANS64.TRYWAIT P0, [R0+URZ], R3 ;  /* 0x00000003000075a7 */ /* 0x0022a400080011ff */
[----:B--2---:R-:W-:Y:S05]  /*82e0*/  @!P0 NANOSLEEP.SYNCS 0x989680 ;  /* 0x009896800000895d */ /* 0x004fea0003900000 */
[----:B------:R-:W2:Y:S02]  /*82f0*/  @!P0 SYNCS.PHASECHK.TRANS64 P0, [R0+URZ], R3 ;  /* 0x00000003000085a7 */ /* 0x000ea400080010ff */
[----:B--2---:R-:W-:Y:S05]  /*8300*/  @!P0 BRA `(.L_x_144) ;  /* 0xfffffffc00f08947 */ /* 0x004fea000383ffff */
[----:B------:R-:W-:Y:S05]  /*8310*/  BRA `(.L_x_145) ;  /* 0xffffffa800507947 */ /* 0x000fea000383ffff */
.L_x_49:
[----:B------:R-:W-:-:S07]  /*8320*/  MOV R0, UR5 ;  /* 0x0000000500007c02 */ /* 0x000fce0008000f00 */
.L_x_146:
[----:B-1----:R1:W2:Y:S02]  /*8330*/  SYNCS.PHASECHK.TRANS64.TRYWAIT P0, [R0+URZ], R3 ;  /* 0x00000003000075a7 */ /* 0x0022a400080011ff */
[----:B--2---:R-:W-:Y:S05]  /*8340*/  @!P0 NANOSLEEP.SYNCS 0x989680 ;  /* 0x009896800000895d */ /* 0x004fea0003900000 */
[----:B------:R-:W2:Y:S02]  /*8350*/  @!P0 SYNCS.PHASECHK.TRANS64 P0, [R0+URZ], R3 ;  /* 0x00000003000085a7 */ /* 0x000ea400080010ff */
[----:B--2---:R-:W-:Y:S05]  /*8360*/  @!P0 BRA `(.L_x_146) ;  /* 0xfffffffc00f08947 */ /* 0x004fea000383ffff */
[----:B------:R-:W-:Y:S05]  /*8370*/  BRA `(.L_x_147) ;  /* 0xffffffa8005c7947 */ /* 0x000fea000383ffff */
.L_x_50:
[----:B------:R-:W-:-:S07]  /*8380*/  MOV R0, UR5 ;  /* 0x0000000500007c02 */ /* 0x000fce0008000f00 */
.L_x_148:
[----:B-1----:R1:W2:Y:S02]  /*8390*/  SYNCS.PHASECHK.TRANS64.TRYWAIT P0, [R0+URZ], R3 ;  /* 0x00000003000075a7 */ /* 0x0022a400080011ff */
[----:B--2---:R-:W-:Y:S05]  /*83a0*/  @!P0 NANOSLEEP.SYNCS 0x989680 ;  /* 0x009896800000895d */ /* 0x004fea0003900000 */
[----:B------:R-:W2:Y:S02]  /*83b0*/  @!P0 SYNCS.PHASECHK.TRANS64 P0, [R0+URZ], R3 ;  /* 0x00000003000085a7 */ /* 0x000ea400080010ff */
[----:B--2---:R-:W-:Y:S05]  /*83c0*/  @!P0 BRA `(.L_x_148) ;  /* 0xfffffffc00f08947 */ /* 0x004fea000383ffff */
[----:B------:R-:W-:Y:S05]  /*83d0*/  BRA `(.L_x_149) ;  /* 0xffffffa800687947 */ /* 0x000fea000383ffff */
.L_x_53:
[----:B-1----:R1:W2:Y:S02]  /*83e0*/  SYNCS.PHASECHK.TRANS64.TRYWAIT P0, [R0+URZ+0xf0], R4 ;  /* 0x0000f004000075a7 */ /* 0x0022a400080011ff */
[----:B--2---:R-:W-:Y:S05]  /*83f0*/  @!P0 NANOSLEEP.SYNCS 0x989680 ;  /* 0x009896800000895d */ /* 0x004fea0003900000 */
[----:B------:R-:W2:Y:S02]  /*8400*/  @!P0 SYNCS.PHASECHK.TRANS64 P0, [R0+URZ+0xf0], R4 ;  /* 0x0000f004000085a7 */ /* 0x000ea400080010ff */
[----:B--2---:R-:W-:Y:S05]  /*8410*/  @!P0 BRA `(.L_x_53) ;  /* 0xfffffffc00f08947 */ /* 0x004fea000383ffff */
[----:B------:R-:W-:Y:S05]  /*8420*/  BRA `(.L_x_150) ;  /* 0xffffffa800c47947 */ /* 0x000fea000383ffff */
.L_x_54:
[----:B------:R-:W-:-:S07]  /*8430*/  MOV R0, UR4 ;  /* 0x0000000400007c02 */ /* 0x000fce0008000f00 */
.L_x_151:
[----:B-1----:R1:W2:Y:S02]  /*8440*/  SYNCS.PHASECHK.TRANS64.TRYWAIT P0, [R0+URZ+0xa0], R5 ;  /* 0x0000a005000075a7 */ /* 0x0022a400080011ff */
[----:B--2---:R-:W-:Y:S05]  /*8450*/  @!P0 NANOSLEEP.SYNCS 0x989680 ;  /* 0x009896800000895d */ /* 0x004fea0003900000 */
[----:B------:R-:W2:Y:S02]  /*8460*/  @!P0 SYNCS.PHASECHK.TRANS64 P0, [R0+URZ+0xa0], R5 ;  /* 0x0000a005000085a7 */ /* 0x000ea400080010ff */
[----:B--2---:R-:W-:Y:S05]  /*8470*/  @!P0 BRA `(.L_x_151) ;  /* 0xfffffffc00f08947 */ /* 0x004fea000383ffff */
[----:B------:R-:W-:Y:S05]  /*8480*/  BRA `(.L_x_152) ;  /* 0xffffffa800d47947 */ /* 0x000fea000383ffff */
.L_x_55:
[----:B-1----:R1:W2:Y:S02]  /*8490*/  SYNCS.PHASECHK.TRANS64.TRYWAIT P1, [R0+URZ+0x90], R4 ;  /* 0x00009004000075a7 */ /* 0x0022a400080211ff */
[----:B--2---:R-:W-:Y:S05]  /*84a0*/  @!P1 NANOSLEEP.SYNCS 0x989680 ;  /* 0x009896800000995d */ /* 0x004fea0003900000 */
[----:B------:R-:W2:Y:S02]  /*84b0*/  @!P1 SYNCS.PHASECHK.TRANS64 P1, [R0+URZ+0x90], R4 ;  /* 0x00009004000095a7 */ /* 0x000ea400080210ff */
[----:B--2---:R-:W-:Y:S05]  /*84c0*/  @!P1 BRA `(.L_x_55) ;  /* 0xfffffffc00f09947 */ /* 0x004fea000383ffff */
[----:B------:R-:W-:Y:S05]  /*84d0*/  BRA `(.L_x_153) ;  /* 0xffffffac00047947 */ /* 0x000fea000383ffff */
.L_x_58:
[----:B------:R-:W-:-:S07]  /*84e0*/  MOV R0, UR4 ;  /* 0x0000000400007c02 */ /* 0x000fce0008000f00 */
.L_x_154:
[----:B-1----:R1:W2:Y:S02]  /*84f0*/  SYNCS.PHASECHK.TRANS64.TRYWAIT P0, [R0+URZ+0xa0], R2 ;  /* 0x0000a002000075a7 */ /* 0x0022a400080011ff */
[----:B--2---:R-:W-:Y:S05]  /*8500*/  @!P0 NANOSLEEP.SYNCS 0x989680 ;  /* 0x009896800000895d */ /* 0x004fea0003900000 */
[----:B------:R-:W2:Y:S02]  /*8510*/  @!P0 SYNCS.PHASECHK.TRANS64 P0, [R0+URZ+0xa0], R2 ;  /* 0x0000a002000085a7 */ /* 0x000ea400080010ff */
[----:B--2---:R-:W-:Y:S05]  /*8520*/  @!P0 BRA `(.L_x_154) ;  /* 0xfffffffc00f08947 */ /* 0x004fea000383ffff */
[----:B------:R-:W-:Y:S05]  /*8530*/  BRA `(.L_x_57) ;  /* 0xffffffac00587947 */ /* 0x000fea000383ffff */
.L_x_67:
[----:B-1----:R-:W-:-:S04]  /*8540*/  MOV R5, UR5 ;  /* 0x0000000500057c02 */ /* 0x002fc80008000f00 */
[----:B------:R1:W2:Y:S03]  /*8550*/  SYNCS.PHASECHK.TRANS64.TRYWAIT P0, [R5+URZ+0x8], R6 ;  /* 0x00000806050075a7 */ /* 0x0002a600080011ff */
[----:B--2---:R-:W-:Y:S05]  /*8560*/  @!P0 NANOSLEEP.SYNCS 0x989680 ;  /* 0x009896800000895d */ /* 0x004fea0003900000 */
[----:B------:R-:W2:Y:S02]  /*8570*/  @!P0 SYNCS.PHASECHK.TRANS64 P0, [R5+URZ+0x8], R6 ;  /* 0x00000806050085a7 */ /* 0x000ea400080010ff */
[----:B--2---:R-:W-:Y:S05]  /*8580*/  @!P0 BRA `(.L_x_67) ;  /* 0xfffffffc00ec8947 */ /* 0x004fea000383ffff */
[----:B------:R-:W-:Y:S05]  /*8590*/  BRA `(.L_x_66) ;  /* 0xffffffb0000c7947 */ /* 0x000fea000383ffff */
.L_x_69:
[----:B------:R-:W-:Y:S01]  /*85a0*/  BSSY B0, `(.L_x_155) ;  /* 0x0000006000007945 */ /* 0x000fe20003800000 */
[----:B------:R-:W-:-:S07]  /*85b0*/  MOV R15, 0xffffffff ;  /* 0xffffffff000f7802 */ /* 0x000fce0000000f00 */
[----:B-1---5:R-:W-:Y:S05]  /*85c0*/  WARPSYNC.COLLECTIVE R15, `(.L_x_156) ;  /* 0x000000000f0c7348 */ /* 0x022fea0003c00000 */
[----:B------:R-:W-:Y:S02]  /*85d0*/  ELECT P6, UR79, PT ;  /* 0x00000000004f782f */ /* 0x000fe400038c0000 */
[----:B------:R-:W-:Y:S01]  /*85e0*/  MOV R14, UR79 ;  /* 0x0000004f000e7c02 */ /* 0x000fe20008000f00 */
[----:B-1---5:R-:W-:Y:S10]  /*85f0*/  ENDCOLLECTIVE ;  /* 0x000000000000791b */ /* 0x022ff40003800000 */
.L_x_156:
[----:B------:R-:W-:Y:S05]  /*8600*/  BSYNC B0 ;  /* 0x0000000000007941 */ /* 0x000fea0003800000 */
.L_x_155:
[----:B------:R-:W-:Y:S05]  /*8610*/  BRA `(.L_x_157) ;  /* 0xffffffb0003c7947 */ /* 0x000fea000383ffff */
.L_x_71:
[----:B-1----:R-:W-:-:S04]  /*8620*/  MOV R3, UR5 ;  /* 0x0000000500037c02 */ /* 0x002fc80008000f00 */
[----:B------:R1:W2:Y:S03]  /*8630*/  SYNCS.PHASECHK.TRANS64.TRYWAIT P0, [R3+URZ+0x8], R4 ;  /* 0x00000804030075a7 */ /* 0x0002a600080011ff */
[----:B--2---:R-:W-:Y:S05]  /*8640*/  @!P0 NANOSLEEP.SYNCS 0x989680 ;  /* 0x009896800000895d */ /* 0x004fea0003900000 */
[----:B------:R-:W2:Y:S02]  /*8650*/  @!P0 SYNCS.PHASECHK.TRANS64 P0, [R3+URZ+0x8], R4 ;  /* 0x00000804030085a7 */ /* 0x000ea400080010ff */
[----:B--2---:R-:W-:Y:S05]  /*8660*/  @!P0 BRA `(.L_x_71) ;  /* 0xfffffffc00ec8947 */ /* 0x004fea000383ffff */
[----:B------:R-:W-:Y:S05]  /*8670*/  BRA `(.L_x_70) ;  /* 0xffffffb000407947 */ /* 0x000fea000383ffff */
.L_x_72:
[----:B-1----:R1:W2:Y:S02]  /*8680*/  SYNCS.PHASECHK.TRANS64.TRYWAIT P0, [R0+URZ+0x90], R4 ;  /* 0x00009004000075a7 */ /* 0x0022a400080011ff */
[----:B--2---:R-:W-:Y:S05]  /*8690*/  @!P0 NANOSLEEP.SYNCS 0x989680 ;  /* 0x009896800000895d */ /* 0x004fea0003900000 */
[----:B------:R-:W2:Y:S02]  /*86a0*/  @!P0 SYNCS.PHASECHK.TRANS64 P0, [R0+URZ+0x90], R4 ;  /* 0x00009004000085a7 */ /* 0x000ea400080010ff */
[----:B--2---:R-:W-:Y:S05]  /*86b0*/  @!P0 BRA `(.L_x_72) ;  /* 0xfffffffc00f08947 */ /* 0x004fea000383ffff */
[----:B------:R-:W-:Y:S05]  /*86c0*/  BRA `(.L_x_158) ;  /* 0xffffffb4004c7947 */ /* 0x000fea000383ffff */
.L_x_74:
[----:B------:R-:W-:-:S07]  /*86d0*/  MOV R0, UR46 ;  /* 0x0000002e00007c02 */ /* 0x000fce0008000f00 */
.L_x_159:
[----:B-1----:R1:W2:Y:S02]  /*86e0*/  SYNCS.PHASECHK.TRANS64.TRYWAIT P0, [R0+URZ+0xd0], R4 ;  /* 0x0000d004000075a7 */ /* 0x0022a400080011ff */
[----:B--2---:R-:W-:Y:S05]  /*86f0*/  @!P0 NANOSLEEP.SYNCS 0x989680 ;  /* 0x009896800000895d */ /* 0x004fea0003900000 */
[----:B------:R-:W2:Y:S02]  /*8700*/  @!P0 SYNCS.PHASECHK.TRANS64 P0, [R0+URZ+0xd0], R4 ;  /* 0x0000d004000085a7 */ /* 0x000ea400080010ff */
[----:B--2---:R-:W-:Y:S05]  /*8710*/  @!P0 BRA `(.L_x_159) ;  /* 0xfffffffc00f08947 */ /* 0x004fea000383ffff */
[----:B------:R-:W-:Y:S05]  /*8720*/  BRA `(.L_x_160) ;  /* 0xffffffb400987947 */ /* 0x000fea000383ffff */
.L_x_77:
[----:B------:R-:W-:Y:S07]  /*8730*/  MOV R0, UR7 ;  /* 0x0000000700007c02 */ /* 0x000fee0008000f00 */
.L_x_161:
[----:B-1----:R1:W2:Y:S02]  /*8740*/  SYNCS.PHASECHK.TRANS64.TRYWAIT P0, [R0+URZ], R4 ;  /* 0x00000004000075a7 */ /* 0x0022a400080011ff */
[----:B--2---:R-:W-:Y:S05]  /*8750*/  @!P0 NANOSLEEP.SYNCS 0x989680 ;  /* 0x009896800000895d */ /* 0x004fea0003900000 */
[----:B------:R-:W2:Y:S02]  /*8760*/  @!P0 SYNCS.PHASECHK.TRANS64 P0, [R0+URZ], R4 ;  /* 0x00000004000085a7 */ /* 0x000ea400080010ff */
[----:B--2---:R-:W-:Y:S05]  /*8770*/  @!P0 BRA `(.L_x_161) ;  /* 0xfffffffc00f08947 */ /* 0x004fea000383ffff */
[----:B------:R-:W-:Y:S05]  /*8780*/  BRA `(.L_x_76) ;  /* 0xffffffb400ac7947 */ /* 0x000fea000383ffff */
.L_x_81:
[----:B-1----:R-:W-:-:S07]  /*8790*/  MOV R0, UR4 ;  /* 0x0000000400007c02 */ /* 0x002fce0008000f00 */
.L_x_162:
[----:B-1----:R1:W2:Y:S02]  /*87a0*/  SYNCS.PHASECHK.TRANS64.TRYWAIT P0, [R0+URZ], R2 ;  /* 0x00000002000075a7 */ /* 0x0022a400080011ff */
[----:B--2---:R-:W-:Y:S05]  /*87b0*/  @!P0 NANOSLEEP.SYNCS 0x989680 ;  /* 0x009896800000895d */ /* 0x004fea0003900000 */
[----:B------:R-:W2:Y:S02]  /*87c0*/  @!P0 SYNCS.PHASECHK.TRANS64 P0, [R0+URZ], R2 ;  /* 0x00000002000085a7 */ /* 0x000ea400080010ff */
[----:B--2---:R-:W-:Y:S05]  /*87d0*/  @!P0 BRA `(.L_x_162) ;  /* 0xfffffffc00f08947 */ /* 0x004fea000383ffff */
[----:B------:R-:W-:Y:S05]  /*87e0*/  BRA `(.L_x_163) ;  /* 0xffffffb800f07947 */ /* 0x000fea000383ffff */
.L_x_82:
[----:B------:R-:W-:-:S07]  /*87f0*/  MOV R0, UR5 ;  /* 0x0000000500007c02 */ /* 0x000fce0008000f00 */
.L_x_164:
[----:B-1----:R1:W2:Y:S02]  /*8800*/  SYNCS.PHASECHK.TRANS64.TRYWAIT P0, [R0+URZ], R3 ;  /* 0x00000003000075a7 */ /* 0x0022a400080011ff */
[----:B--2---:R-:W-:Y:S05]  /*8810*/  @!P0 NANOSLEEP.SYNCS 0x989680 ;  /* 0x009896800000895d */ /* 0x004fea0003900000 */
[----:B------:R-:W2:Y:S02]  /*8820*/  @!P0 SYNCS.PHASECHK.TRANS64 P0, [R0+URZ], R3 ;  /* 0x00000003000085a7 */ /* 0x000ea400080010ff */
[----:B--2---:R-:W-:Y:S05]  /*8830*/  @!P0 BRA `(.L_x_164) ;  /* 0xfffffffc00f08947 */ /* 0x004fea000383ffff */
[----:B------:R-:W-:Y:S05]  /*8840*/  BRA `(.L_x_165) ;  /* 0xffffffb800fc7947 */ /* 0x000fea000383ffff */
.L_x_83:
[----:B------:R-:W-:-:S07]  /*8850*/  MOV R0, UR5 ;  /* 0x0000000500007c02 */ /* 0x000fce0008000f00 */
.L_x_166:
[----:B-1----:R1:W2:Y:S02]  /*8860*/  SYNCS.PHASECHK.TRANS64.TRYWAIT P0, [R0+URZ], R3 ;  /* 0x00000003000075a7 */ /* 0x0022a400080011ff */
[----:B--2---:R-:W-:Y:S05]  /*8870*/  @!P0 NANOSLEEP.SYNCS 0x989680 ;  /* 0x009896800000895d */ /* 0x004fea0003900000 */
[----:B------:R-:W2:Y:S02]  /*8880*/  @!P0 SYNCS.PHASECHK.TRANS64 P0, [R0+URZ], R3 ;  /* 0x00000003000085a7 */ /* 0x000ea400080010ff */
[----:B--2---:R-:W-:Y:S05]  /*8890*/  @!P0 BRA `(.L_x_166) ;  /* 0xfffffffc00f08947 */ /* 0x004fea000383ffff */
[----:B------:R-:W-:Y:S05]  /*88a0*/  BRA `(.L_x_167) ;  /* 0xffffffbc00087947 */ /* 0x000fea000383ffff */
.L_x_86:
[----:B------:R-:W-:-:S07]  /*88b0*/  MOV R0, UR41 ;  /* 0x0000002900007c02 */ /* 0x000fce0008000f00 */
.L_x_168:
[----:B-1----:R1:W2:Y:S02]  /*88c0*/  SYNCS.PHASECHK.TRANS64.TRYWAIT P1, [R0+URZ+0x110], R2 ;  /* 0x00011002000075a7 */ /* 0x0022a400080211ff */
[----:B--2---:R-:W-:Y:S05]  /*88d0*/  @!P1 NANOSLEEP.SYNCS 0x989680 ;  /* 0x009896800000995d */ /* 0x004fea0003900000 */
[----:B------:R-:W2:Y:S02]  /*88e0*/  @!P1 SYNCS.PHASECHK.TRANS64 P1, [R0+URZ+0x110], R2 ;  /* 0x00011002000095a7 */ /* 0x000ea400080210ff */
[----:B--2---:R-:W-:Y:S05]  /*88f0*/  @!P1 BRA `(.L_x_168) ;  /* 0xfffffffc00f09947 */ /* 0x004fea000383ffff */
[----:B------:R-:W-:Y:S05]  /*8900*/  BRA `(.L_x_169) ;  /* 0xffffffbc00547947 */ /* 0x000fea000383ffff */
.L_x_91:
[----:B---3--:R3:W1:Y:S02]  /*8910*/  SYNCS.PHASECHK.TRANS64.TRYWAIT P0, [R12+URZ+0x90], R0 ;  /* 0x000090000c0075a7 */ /* 0x00866400080011ff */
[----:B-1----:R-:W-:Y:S05]  /*8920*/  @!P0 NANOSLEEP.SYNCS 0x989680 ;  /* 0x009896800000895d */ /* 0x002fea0003900000 */
[----:B------:R-:W1:Y:S02]  /*8930*/  @!P0 SYNCS.PHASECHK.TRANS64 P0, [R12+URZ+0x90], R0 ;  /* 0x000090000c0085a7 */ /* 0x000e6400080010ff */
[----:B-1----:R-:W-:Y:S05]  /*8940*/  @!P0 BRA `(.L_x_91) ;  /* 0xfffffffc00f08947 */ /* 0x002fea000383ffff */
[----:B------:R-:W-:Y:S05]  /*8950*/  BRA `(.L_x_170) ;  /* 0xffffffc0006c7947 */ /* 0x000fea000383ffff */
.L_x_94:
[----:B-1----:R-:W-:Y:S07]  /*8960*/  MOV R0, UR29 ;  /* 0x0000001d00007c02 */ /* 0x002fee0008000f00 */
.L_x_171:
[----:B-1----:R1:W2:Y:S02]  /*8970*/  SYNCS.PHASECHK.TRANS64.TRYWAIT P2, [R0+URZ+0x88], R6 ;  /* 0x00008806000075a7 */ /* 0x0022a400080411ff */
[----:B--2---:R-:W-:Y:S05]  /*8980*/  @!P2 NANOSLEEP.SYNCS 0x989680 ;  /* 0x009896800000a95d */ /* 0x004fea0003900000 */
[----:B------:R-:W2:Y:S02]  /*8990*/  @!P2 SYNCS.PHASECHK.TRANS64 P2, [R0+URZ+0x88], R6 ;  /* 0x000088060000a5a7 */ /* 0x000ea400080410ff */
[----:B--2---:R-:W-:Y:S05]  /*89a0*/  @!P2 BRA `(.L_x_171) ;  /* 0xfffffffc00f0a947 */ /* 0x004fea000383ffff */
[----:B------:R-:W-:Y:S05]  /*89b0*/  BRA `(.L_x_93) ;  /* 0xffffffc400d07947 */ /* 0x000fea000383ffff */
.L_x_97:
[----:B------:R-:W-:Y:S07]  /*89c0*/  MOV R0, UR4 ;  /* 0x0000000400007c02 */ /* 0x000fee0008000f00 */
.L_x_172:
[----:B-1----:R1:W2:Y:S02]  /*89d0*/  SYNCS.PHASECHK.TRANS64.TRYWAIT P0, [R0+URZ+0x68], R9 ;  /* 0x00006809000075a7 */ /* 0x0022a400080011ff */
[----:B--2---:R-:W-:Y:S05]  /*89e0*/  @!P0 NANOSLEEP.SYNCS 0x989680 ;  /* 0x009896800000895d */ /* 0x004fea0003900000 */
[----:B------:R-:W2:Y:S02]  /*89f0*/  @!P0 SYNCS.PHASECHK.TRANS64 P0, [R0+URZ+0x68], R9 ;  /* 0x00006809000085a7 */ /* 0x000ea400080010ff */
[----:B--2---:R-:W-:Y:S05]  /*8a00*/  @!P0 BRA `(.L_x_172) ;  /* 0xfffffffc00f08947 */ /* 0x004fea000383ffff */
[----:B------:R-:W-:Y:S05]  /*8a10*/  BRA `(.L_x_173) ;  /* 0xffffffc800307947 */ /* 0x000fea000383ffff */
.L_x_98:
[----:B------:R-:W-:Y:S07]  /*8a20*/  MOV R0, UR5 ;  /* 0x0000000500007c02 */ /* 0x000fee0008000f00 */
.L_x_174:
[----:B-1----:R1:W2:Y:S02]  /*8a30*/  SYNCS.PHASECHK.TRANS64.TRYWAIT P0, [R0+URZ+0x68], R6 ;  /* 0x00006806000075a7 */ /* 0x0022a400080011ff */
[----:B--2---:R-:W-:Y:S05]  /*8a40*/  @!P0 NANOSLEEP.SYNCS 0x989680 ;  /* 0x009896800000895d */ /* 0x004fea0003900000 */
[----:B------:R-:W2:Y:S02]  /*8a50*/  @!P0 SYNCS.PHASECHK.TRANS64 P0, [R0+URZ+0x68], R6 ;  /* 0x00006806000085a7 */ /* 0x000ea400080010ff */
[----:B--2---:R-:W-:Y:S05]  /*8a60*/  @!P0 BRA `(.L_x_174) ;  /* 0xfffffffc00f08947 */ /* 0x004fea000383ffff */
[----:B------:R-:W-:Y:S05]  /*8a70*/  BRA `(.L_x_175) ;  /* 0xffffffc800a87947 */ /* 0x000fea000383ffff */
.L_x_100:
[----:B------:R-:W-:-:S07]  /*8a80*/  MOV R0, UR4 ;  /* 0x0000000400007c02 */ /* 0x000fce0008000f00 */
.L_x_176:
[----:B-1----:R1:W2:Y:S02]  /*8a90*/  SYNCS.PHASECHK.TRANS64.TRYWAIT P0, [R0+URZ], R2 ;  /* 0x00000002000075a7 */ /* 0x0022a400080011ff */
[----:B--2---:R-:W-:Y:S05]  /*8aa0*/  @!P0 NANOSLEEP.SYNCS 0x989680 ;  /* 0x009896800000895d */ /* 0x004fea0003900000 */
[----:B------:R-:W2:Y:S02]  /*8ab0*/  @!P0 SYNCS.PHASECHK.TRANS64 P0, [R0+URZ], R2 ;  /* 0x00000002000085a7 */ /* 0x000ea400080010ff */
[----:B--2---:R-:W-:Y:S05]  /*8ac0*/  @!P0 BRA `(.L_x_176) ;  /* 0xfffffffc00f08947 */ /* 0x004fea000383ffff */
[----:B------:R-:W-:Y:S05]  /*8ad0*/  BRA `(.L_x_177) ;  /* 0xffffffcc00587947 */ /* 0x000fea000383ffff */
.L_x_101:
[----:B------:R-:W-:-:S07]  /*8ae0*/  MOV R0, UR5 ;  /* 0x0000000500007c02 */ /* 0x000fce0008000f00 */
.L_x_178:
[----:B-1----:R1:W2:Y:S02]  /*8af0*/  SYNCS.PHASECHK.TRANS64.TRYWAIT P0, [R0+URZ], R2 ;  /* 0x00000002000075a7 */ /* 0x0022a400080011ff */
[----:B--2---:R-:W-:Y:S05]  /*8b00*/  @!P0 NANOSLEEP.SYNCS 0x989680 ;  /* 0x009896800000895d */ /* 0x004fea0003900000 */
[----:B------:R-:W2:Y:S02]  /*8b10*/  @!P0 SYNCS.PHASECHK.TRANS64 P0, [R0+URZ], R2 ;  /* 0x00000002000085a7 */ /* 0x000ea400080010ff */
[----:B--2---:R-:W-:Y:S05]  /*8b20*/  @!P0 BRA `(.L_x_178) ;  /* 0xfffffffc00f08947 */ /* 0x004fea000383ffff */
[----:B------:R-:W-:Y:S05]  /*8b30*/  BRA `(.L_x_179) ;  /* 0xffffffcc00647947 */ /* 0x000fea000383ffff */
.L_x_103:
[----:B-1----:R1:W2:Y:S02]  /*8b40*/  SYNCS.PHASECHK.TRANS64.TRYWAIT P0, [R0+URZ+0x90], R2 ;  /* 0x00009002000075a7 */ /* 0x0022a400080011ff */
[----:B--2---:R-:W-:Y:S05]  /*8b50*/  @!P0 NANOSLEEP.SYNCS 0x989680 ;  /* 0x009896800000895d */ /* 0x004fea0003900000 */
[----:B------:R-:W2:Y:S02]  /*8b60*/  @!P0 SYNCS.PHASECHK.TRANS64 P0, [R0+URZ+0x90], R2 ;  /* 0x00009002000085a7 */ /* 0x000ea400080010ff */
[----:B--2---:R-:W-:Y:S05]  /*8b70*/  @!P0 BRA `(.L_x_103) ;  /* 0xfffffffc00f08947 */ /* 0x004fea000383ffff */
[----:B------:R-:W-:Y:S05]  /*8b80*/  BRA `(.L_x_180) ;  /* 0xffffffd000487947 */ /* 0x000fea000383ffff */
.L_x_113:
[----:B-1----:R1:W3:Y:S02]  /*8b90*/  SYNCS.PHASECHK.TRANS64.TRYWAIT P1, [R0+URZ+0x50], R3 ;  /* 0x00005003000075a7 */ /* 0x0022e400080211ff */
[----:B---3--:R-:W-:Y:S05]  /*8ba0*/  @!P1 NANOSLEEP.SYNCS 0x989680 ;  /* 0x009896800000995d */ /* 0x008fea0003900000 */
[----:B------:R-:W3:Y:S02]  /*8bb0*/  @!P1 SYNCS.PHASECHK.TRANS64 P1, [R0+URZ+0x50], R3 ;  /* 0x00005003000095a7 */ /* 0x000ee400080210ff */
[----:B---3--:R-:W-:Y:S05]  /*8bc0*/  @!P1 BRA `(.L_x_113) ;  /* 0xfffffffc00f09947 */ /* 0x008fea000383ffff */
[----:B------:R-:W-:Y:S05]  /*8bd0*/  BRA `(.L_x_112) ;  /* 0xffffffdc00d07947 */ /* 0x000fea000383ffff */
.L_x_115:
[----:B-1----:R1:W4:Y:S02]  /*8be0*/  SYNCS.PHASECHK.TRANS64.TRYWAIT P0, [R53+URZ+0xb0], R2 ;  /* 0x0000b002350075a7 */ /* 0x00232400080011ff */
[----:B----4-:R-:W-:Y:S05]  /*8bf0*/  @!P0 NANOSLEEP.SYNCS 0x989680 ;  /* 0x009896800000895d */ /* 0x010fea0003900000 */
[----:B------:R-:W4:Y:S02]  /*8c00*/  @!P0 SYNCS.PHASECHK.TRANS64 P0, [R53+URZ+0xb0], R2 ;  /* 0x0000b002350085a7 */ /* 0x000f2400080010ff */
[----:B----4-:R-:W-:Y:S05]  /*8c10*/  @!P0 BRA `(.L_x_115) ;  /* 0xfffffffc00f08947 */ /* 0x010fea000383ffff */
[----:B------:R-:W-:Y:S05]  /*8c20*/  BRA `(.L_x_114) ;  /* 0xffffffe000007947 */ /* 0x000fea000383ffff */
.L_x_126:
[----:B-1----:R1:W2:Y:S02]  /*8c30*/  SYNCS.PHASECHK.TRANS64.TRYWAIT P0, [R2+URZ+0x50], R68 ;  /* 0x00005044020075a7 */ /* 0x0022a400080011ff */
[----:B--2---:R-:W-:Y:S05]  /*8c40*/  @!P0 NANOSLEEP.SYNCS 0x989680 ;  /* 0x009896800000895d */ /* 0x004fea0003900000 */
[----:B------:R-:W2:Y:S02]  /*8c50*/  @!P0 SYNCS.PHASECHK.TRANS64 P0, [R2+URZ+0x50], R68 ;  /* 0x00005044020085a7 */ /* 0x000ea400080010ff */
[----:B--2---:R-:W-:Y:S05]  /*8c60*/  @!P0 BRA `(.L_x_126) ;  /* 0xfffffffc00f08947 */ /* 0x004fea000383ffff */
[----:B------:R-:W-:Y:S05]  /*8c70*/  BRA `(.L_x_125) ;  /* 0xffffffe800287947 */ /* 0x000fea000383ffff */
        .weak           $__internal_0_$__cuda_sm10x_tcgen05_guardrail_trap_col_being_dealloced_not_returned_by_alloc
        .type           $__internal_0_$__cuda_sm10x_tcgen05_guardrail_trap_col_being_dealloced_not_returned_by_alloc,@function
        .size           $__internal_0_$__cuda_sm10x_tcgen05_guardrail_trap_col_being_dealloced_not_returned_by_alloc,($__internal_1_$__cuda_sm10x_tcgen05_guardrail_trap_phase_invalid_during_alloc - $__internal_0_$__cuda_sm10x_tcgen05_guardrail_trap_col_being_dealloced_not_returned_by_alloc)
$__internal_0_$__cuda_sm10x_tcgen05_guardrail_trap_col_being_dealloced_not_returned_by_alloc:
[----:B------:R-:W-:Y:S05]  /*8c80*/  BPT.TRAP 0x1 ;  /* 0x000000040000795c */ /* 0x000fea0000300000 */
[----:B------:R-:W-:-:S04]  /*8c90*/  HFMA2 R3, -RZ, RZ, 0, 0 ;  /* 0x00000000ff037431 */ /* 0x000fc800000001ff */
[----:B------:R-:W-:Y:S05]  /*8ca0*/  RET.REL.NODEC R2 `(_ZN7cutlass13device_kernelINS_4gemm6kernel13GemmUniversalIN4cute5tupleIJiiiiEEENS1_10collective13CollectiveMmaINS1_35MainloopSm100TmaUmmaWarpSpecializedILi5ELi2ELi4ENS5_IJNS4_1CILi2EEESB_NSA_ILi1EEEEEEEENS5_IJNSA_ILi128EEENSA_ILi64EEESF_EEENS_10bfloat16_tENS5_IJlSC_lEEESI_SJ_NS4_8TiledMMAINS4_8MMA_AtomIJNS4_26SM100_MMA_F16BF16_2x1SM_SSISI_SI_fLi128ELi64ELNS4_4UMMA5MajorE0ELSO_0ELNSN_7ScaleInE0ELSP_0EEEEEENS4_6LayoutINS5_IJSC_SC_SC_EEENS5_IJNSA_ILi0EEESU_SU_EEEEENS5_IJNS4_10UnderscoreESX_SX_EEEEENS4_28SM100_TMA_2SM_LOAD_MULTICASTENS4_14ComposedLayoutINS4_7SwizzleILi3ELi4ELi3EEENS4_18smem_ptr_flag_bitsILi16EEENSS_INS5_IJNSA_ILi8EEESG_EEENS5_IJSG_SC_EEEEEEEvNS4_8identityENS4_18SM100_TMA_2SM_LOADES1A_vS1B_EENS_8epilogue10collective18CollectiveEpilogueINS1E_23Sm100TmaWarpSpecializedILi3ELi2ELi16ELb1ELb0EEEJNS5_IJSG_SG_SF_EEENS5_IJNSS_ISG_SC_EENSS_INS5_IJNSA_ILi16EEESB_EEENS5_IJSC_NSA_ILi32EEEEEEEEEEESI_SJ_SI_SJ_NS1E_6fusion15FusionCallbacksIS1I_NS1R_17LinearCombinationISI_fSI_fLNS_15FloatRoundStyleE2EEES1J_S1Q_JEEENS4_5SM1004TMEM4LOAD26SM100_TMEM_LOAD_32dp32b16xENS4_13SM90_TMA_LOADENS11_INS12_ILi1ELi4ELi3EEES15_NSS_INS5_IJS16_S1L_EEENS5_IJS1L_SC_EEEEEEENS4_39AutoVectorizingCopyWithAssumedAlignmentILi128EEENS4_14SM90_TMA_STOREES26_S28_S28_EEEvvEEEEvNT_6ParamsE) ;  /* 0xffffff7002d47950 */ /* 0x000fea0003c3ffff */
        .weak           $__internal_1_$__cuda_sm10x_tcgen05_guardrail_trap_phase_invalid_during_alloc
        .type           $__internal_1_$__cuda_sm10x_tcgen05_guardrail_trap_phase_invalid_during_alloc,@function
        .size           $__internal_1_$__cuda_sm10x_tcgen05_guardrail_trap_phase_invalid_during_alloc,($__internal_2_$__cuda_sm10x_tcgen05_guardrail_trap_unallocated_columns_being_dealloced - $__internal_1_$__cuda_sm10x_tcgen05_guardrail_trap_phase_invalid_during_alloc)
$__internal_1_$__cuda_sm10x_tcgen05_guardrail_trap_phase_invalid_during_alloc:
[----:B------:R-:W-:Y:S05]  /*8cb0*/  BPT.TRAP 0x1 ;  /* 0x000000040000795c */ /* 0x000fea0000300000 */
[----:B------:R-:W-:-:S04]  /*8cc0*/  MOV R5, 0x0 ;  /* 0x0000000000057802 */ /* 0x000fc80000000f00 */
[----:B------:R-:W-:Y:S05]  /*8cd0*/  RET.REL.NODEC R4 `(_ZN7cutlass13device_kernelINS_4gemm6kernel13GemmUniversalIN4cute5tupleIJiiiiEEENS1_10collective13CollectiveMmaINS1_35MainloopSm100TmaUmmaWarpSpecializedILi5ELi2ELi4ENS5_IJNS4_1CILi2EEESB_NSA_ILi1EEEEEEEENS5_IJNSA_ILi128EEENSA_ILi64EEESF_EEENS_10bfloat16_tENS5_IJlSC_lEEESI_SJ_NS4_8TiledMMAINS4_8MMA_AtomIJNS4_26SM100_MMA_F16BF16_2x1SM_SSISI_SI_fLi128ELi64ELNS4_4UMMA5MajorE0ELSO_0ELNSN_7ScaleInE0ELSP_0EEEEEENS4_6LayoutINS5_IJSC_SC_SC_EEENS5_IJNSA_ILi0EEESU_SU_EEEEENS5_IJNS4_10UnderscoreESX_SX_EEEEENS4_28SM100_TMA_2SM_LOAD_MULTICASTENS4_14ComposedLayoutINS4_7SwizzleILi3ELi4ELi3EEENS4_18smem_ptr_flag_bitsILi16EEENSS_INS5_IJNSA_ILi8EEESG_EEENS5_IJSG_SC_EEEEEEEvNS4_8identityENS4_18SM100_TMA_2SM_LOADES1A_vS1B_EENS_8epilogue10collective18CollectiveEpilogueINS1E_23Sm100TmaWarpSpecializedILi3ELi2ELi16ELb1ELb0EEEJNS5_IJSG_SG_SF_EEENS5_IJNSS_ISG_SC_EENSS_INS5_IJNSA_ILi16EEESB_EEENS5_IJSC_NSA_ILi32EEEEEEEEEEESI_SJ_SI_SJ_NS1E_6fusion15FusionCallbacksIS1I_NS1R_17LinearCombinationISI_fSI_fLNS_15FloatRoundStyleE2EEES1J_S1Q_JEEENS4_5SM1004TMEM4LOAD26SM100_TMEM_LOAD_32dp32b16xENS4_13SM90_TMA_LOADENS11_INS12_ILi1ELi4ELi3EEES15_NSS_INS5_IJS16_S1L_EEENS5_IJS1L_SC_EEEEEEENS4_39AutoVectorizingCopyWithAssumedAlignmentILi128EEENS4_14SM90_TMA_STOREES26_S28_S28_EEEvvEEEEvNT_6ParamsE) ;  /* 0xffffff7004c87950 */ /* 0x000fea0003c3ffff */
        .weak           $__internal_2_$__cuda_sm10x_tcgen05_guardrail_trap_unallocated_columns_being_dealloced
        .type           $__internal_2_$__cuda_sm10x_tcgen05_guardrail_trap_unallocated_columns_being_dealloced,@function
        .size           $__internal_2_$__cuda_sm10x_tcgen05_guardrail_trap_unallocated_columns_being_dealloced,(.L_x_182 - $__internal_2_$__cuda_sm10x_tcgen05_guardrail_trap_unallocated_columns_being_dealloced)
$__internal_2_$__cuda_sm10x_tcgen05_guardrail_trap_unallocated_columns_being_dealloced:
[----:B------:R-:W-:Y:S05]  /*8ce0*/  BPT.TRAP 0x1 ;  /* 0x000000040000795c */ /* 0x000fea0000300000 */
[----:B------:R-:W-:-:S04]  /*8cf0*/  HFMA2 R3, -RZ, RZ, 0, 0 ;  /* 0x00000000ff037431 */ /* 0x000fc800000001ff */
[----:B------:R-:W-:Y:S05]  /*8d00*/  RET.REL.NODEC R2 `(_ZN7cutlass13device_kernelINS_4gemm6kernel13GemmUniversalIN4cute5tupleIJiiiiEEENS1_10collective13CollectiveMmaINS1_35MainloopSm100TmaUmmaWarpSpecializedILi5ELi2ELi4ENS5_IJNS4_1CILi2EEESB_NSA_ILi1EEEEEEEENS5_IJNSA_ILi128EEENSA_ILi64EEESF_EEENS_10bfloat16_tENS5_IJlSC_lEEESI_SJ_NS4_8TiledMMAINS4_8MMA_AtomIJNS4_26SM100_MMA_F16BF16_2x1SM_SSISI_SI_fLi128ELi64ELNS4_4UMMA5MajorE0ELSO_0ELNSN_7ScaleInE0ELSP_0EEEEEENS4_6LayoutINS5_IJSC_SC_SC_EEENS5_IJNSA_ILi0EEESU_SU_EEEEENS5_IJNS4_10UnderscoreESX_SX_EEEEENS4_28SM100_TMA_2SM_LOAD_MULTICASTENS4_14ComposedLayoutINS4_7SwizzleILi3ELi4ELi3EEENS4_18smem_ptr_flag_bitsILi16EEENSS_INS5_IJNSA_ILi8EEESG_EEENS5_IJSG_SC_EEEEEEEvNS4_8identityENS4_18SM100_TMA_2SM_LOADES1A_vS1B_EENS_8epilogue10collective18CollectiveEpilogueINS1E_23Sm100TmaWarpSpecializedILi3ELi2ELi16ELb1ELb0EEEJNS5_IJSG_SG_SF_EEENS5_IJNSS_ISG_SC_EENSS_INS5_IJNSA_ILi16EEESB_EEENS5_IJSC_NSA_ILi32EEEEEEEEEEESI_SJ_SI_SJ_NS1E_6fusion15FusionCallbacksIS1I_NS1R_17LinearCombinationISI_fSI_fLNS_15FloatRoundStyleE2EEES1J_S1Q_JEEENS4_5SM1004TMEM4LOAD26SM100_TMEM_LOAD_32dp32b16xENS4_13SM90_TMA_LOADENS11_INS12_ILi1ELi4ELi3EEES15_NSS_INS5_IJS16_S1L_EEENS5_IJS1L_SC_EEEEEEENS4_39AutoVectorizingCopyWithAssumedAlignmentILi128EEENS4_14SM90_TMA_STOREES26_S28_S28_EEEvvEEEEvNT_6ParamsE) ;  /* 0xffffff7002bc7950 */ /* 0x000fea0003c3ffff */
.L_x_181:
[----:B------:R-:W-:-:S00]  /*8d10*/  BRA `(.L_x_181) ;  /* 0xfffffffc00fc7947 */ /* 0x000fc0000383ffff */
[----:B------:R-:W-:-:S00]  /*8d20*/  NOP ;  /* 0x0000000000007918 */ /* 0x000fc00000000000 */
        /* <DEDUP_REMOVED lines=13> */
.L_x_182:


//--------------------- .nv.global.init           --------------------------
	.section	.nv.global.init,"aw",@progbits
.nv.global.init:
	.type		$str$27,@object
	.size		$str$27,($str$28 - $str$27)
$str$27:
        /*0000*/ 	.byte	0x28, 0x61, 0x64, 0x64, 0x72, 0x65, 0x73, 0x73, 0x20, 0x26, 0x20, 0x6d, 0x61, 0x73, 0x6b, 0x29
        /*0010*/ 	.byte	0x20, 0x3d, 0x3d, 0x20, 0x30, 0x00
	.type		$str$28,@object
	.size		$str$28,($str$26 - $str$28)
$str$28:
        /*0016*/ 	.byte	0x2f, 0x74, 0x6d, 0x70, 0x2f, 0x63, 0x75, 0x74, 0x6c, 0x61, 0x73, 0x73, 0x5f, 0x73, 0x77, 0x65
        /*0026*/ 	.byte	0x65, 0x70, 0x5f, 0x73, 0x72, 0x63, 0x2f, 0x69, 0x6e, 0x63, 0x6c, 0x75, 0x64, 0x65, 0x2f, 0x63
        /*0036*/ 	.byte	0x75, 0x74, 0x65, 0x2f, 0x70, 0x6f, 0x69, 0x6e, 0x74, 0x65, 0x72, 0x5f, 0x66, 0x6c, 0x61, 0x67
        /*0046*/ 	.byte	0x67, 0x65, 0x64, 0x2e, 0x68, 0x70, 0x70, 0x00
	.type		$str$26,@object
	.size		$str$26,($str$25 - $str$26)
$str$26:
        /*004e*/ 	.byte	0x2f, 0x74, 0x6d, 0x70, 0x2f, 0x63, 0x75, 0x74, 0x6c, 0x61, 0x73, 0x73, 0x5f, 0x73, 0x77, 0x65
        /*005e*/ 	.byte	0x65, 0x70, 0x5f, 0x73, 0x72, 0x63, 0x2f, 0x69, 0x6e, 0x63, 0x6c, 0x75, 0x64, 0x65, 0x2f, 0x63
        /*006e*/ 	.byte	0x75, 0x74, 0x65, 0x2f, 0x61, 0x74, 0x6f, 0x6d, 0x2f, 0x63, 0x6f, 0x70, 0x79, 0x5f, 0x74, 0x72
        /*007e*/ 	.byte	0x61, 0x69, 0x74, 0x73, 0x5f, 0x73, 0x6d, 0x31, 0x30, 0x30, 0x2e, 0x68, 0x70, 0x70, 0x00
	.type		$str$25,@object
	.size		$str$25,(__unnamed_1 - $str$25)
$str$25:
        /*008d*/ 	.byte	0x28, 0x28, 0x75, 0x69, 0x6e, 0x74, 0x33, 0x32, 0x5f, 0x74, 0x28, 0x74, 0x68, 0x72, 0x65, 0x61
        /*009d*/ 	.byte	0x64, 0x49, 0x64, 0x78, 0x2e, 0x78, 0x29, 0x20, 0x2f, 0x20, 0x33, 0x32, 0x29, 0x20, 0x25, 0x20
        /*00ad*/ 	.byte	0x34, 0x29, 0x20, 0x3d, 0x3d, 0x20, 0x28, 0x28, 0x28, 0x74, 0x6d, 0x65, 0x6d, 0x5f, 0x61, 0x64
        /*00bd*/ 	.byte	0x64, 0x72, 0x20, 0x3e, 0x3e, 0x20, 0x31, 0x36, 0x29, 0x20, 0x2f, 0x20, 0x33, 0x32, 0x29, 0x20
        /*00cd*/ 	.byte	0x25, 0x20, 0x34, 0x29, 0x00
	.type		__unnamed_1,@object
	.size		__unnamed_1,(__unnamed_2 - __unnamed_1)
__unnamed_1:
        /*00d2*/ 	.byte	0x61, 0x75, 0x74, 0x6f, 0x20, 0x63, 0x75, 0x74, 0x65, 0x3a, 0x3a, 0x61, 0x73, 0x5f, 0x70, 0x6f
        /* <DEDUP_REMOVED lines=24> */
        /*0262*/ 	.byte	0x43, 0x3c, 0x32, 0x30, 0x34, 0x38, 0x3e, 0x3e, 0x3e, 0x3e, 0x5d, 0x00
	.type		__unnamed_2,@object
	.size		__unnamed_2,(.L_2 - __unnamed_2)
__unnamed_2:
        /* <DEDUP_REMOVED lines=40> */
        /*04ee*/ 	.byte	0x3a, 0x3a, 0x43, 0x3c, 0x30, 0x3e, 0x3e, 0x3e, 0x3e, 0x5d, 0x00
.L_2:


//--------------------- .nv.shared._ZN7cutlass13device_kernelINS_4gemm6kernel13GemmUniversalIN4cute5tupleIJiiiiEEENS1_10collective13CollectiveMmaINS1_35MainloopSm100TmaUmmaWarpSpecializedILi5ELi2ELi4ENS5_IJNS4_1CILi2EEESB_NSA_ILi1EEEEEEEENS5_IJNSA_ILi128EEENSA_ILi64EEESF_EEENS_10bfloat16_tENS5_IJlSC_lEEESI_SJ_NS4_8TiledMMAINS4_8MMA_AtomIJNS4_26SM100_MMA_F16BF16_2x1SM_SSISI_SI_fLi128ELi64ELNS4_4UMMA5MajorE0ELSO_0ELNSN_7ScaleInE0ELSP_0EEEEEENS4_6LayoutINS5_IJSC_SC_SC_EEENS5_IJNSA_ILi0EEESU_SU_EEEEENS5_IJNS4_10UnderscoreESX_SX_EEEEENS4_28SM100_TMA_2SM_LOAD_MULTICASTENS4_14ComposedLayoutINS4_7SwizzleILi3ELi4ELi3EEENS4_18smem_ptr_flag_bitsILi16EEENSS_INS5_IJNSA_ILi8EEESG_EEENS5_IJSG_SC_EEEEEEEvNS4_8identityENS4_18SM100_TMA_2SM_LOADES1A_vS1B_EENS_8epilogue10collective18CollectiveEpilogueINS1E_23Sm100TmaWarpSpecializedILi3ELi2ELi16ELb1ELb0EEEJNS5_IJSG_SG_SF_EEENS5_IJNSS_ISG_SC_EENSS_INS5_IJNSA_ILi16EEESB_EEENS5_IJSC_NSA_ILi32EEEEEEEEEEESI_SJ_SI_SJ_NS1E_6fusion15FusionCallbacksIS1I_NS1R_17LinearCombinationISI_fSI_fLNS_15FloatRoundStyleE2EEES1J_S1Q_JEEENS4_5SM1004TMEM4LOAD26SM100_TMEM_LOAD_32dp32b16xENS4_13SM90_TMA_LOADENS11_INS12_ILi1ELi4ELi3EEES15_NSS_INS5_IJS16_S1L_EEENS5_IJS1L_SC_EEEEEEENS4_39AutoVectorizingCopyWithAssumedAlignmentILi128EEENS4_14SM90_TMA_STOREES26_S28_S28_EEEvvEEEEvNT_6ParamsE --------------------------
	.section	.nv.shared._ZN7cutlass13device_kernelINS_4gemm6kernel13GemmUniversalIN4cute5tupleIJiiiiEEENS1_10collective13CollectiveMmaINS1_35MainloopSm100TmaUmmaWarpSpecializedILi5ELi2ELi4ENS5_IJNS4_1CILi2EEESB_NSA_ILi1EEEEEEEENS5_IJNSA_ILi128EEENSA_ILi64EEESF_EEENS_10bfloat16_tENS5_IJlSC_lEEESI_SJ_NS4_8TiledMMAINS4_8MMA_AtomIJNS4_26SM100_MMA_F16BF16_2x1SM_SSISI_SI_fLi128ELi64ELNS4_4UMMA5MajorE0ELSO_0ELNSN_7ScaleInE0ELSP_0EEEEEENS4_6LayoutINS5_IJSC_SC_SC_EEENS5_IJNSA_ILi0EEESU_SU_EEEEENS5_IJNS4_10UnderscoreESX_SX_EEEEENS4_28SM100_TMA_2SM_LOAD_MULTICASTENS4_14ComposedLayoutINS4_7SwizzleILi3ELi4ELi3EEENS4_18smem_ptr_flag_bitsILi16EEENSS_INS5_IJNSA_ILi8EEESG_EEENS5_IJSG_SC_EEEEEEEvNS4_8identityENS4_18SM100_TMA_2SM_LOADES1A_vS1B_EENS_8epilogue10collective18CollectiveEpilogueINS1E_23Sm100TmaWarpSpecializedILi3ELi2ELi16ELb1ELb0EEEJNS5_IJSG_SG_SF_EEENS5_IJNSS_ISG_SC_EENSS_INS5_IJNSA_ILi16EEESB_EEENS5_IJSC_NSA_ILi32EEEEEEEEEEESI_SJ_SI_SJ_NS1E_6fusion15FusionCallbacksIS1I_NS1R_17LinearCombinationISI_fSI_fLNS_15FloatRoundStyleE2EEES1J_S1Q_JEEENS4_5SM1004TMEM4LOAD26SM100_TMEM_LOAD_32dp32b16xENS4_13SM90_TMA_LOADENS11_INS12_ILi1ELi4ELi3EEES15_NSS_INS5_IJS16_S1L_EEENS5_IJS1L_SC_EEEEEEENS4_39AutoVectorizingCopyWithAssumedAlignmentILi128EEENS4_14SM90_TMA_STOREES26_S28_S28_EEEvvEEEEvNT_6ParamsE,"aw",@nobits
	.sectionflags	@""
	.align	16
	.zero		1024


//--------------------- .nv.shared.reserved.0     --------------------------
	.section	.nv.shared.reserved.0,"aw",@nobits
	.weak		__nv_reservedSMEM_offset_0_alias
	.size		__nv_reservedSMEM_offset_0_alias, 0, 64
	.other		__nv_reservedSMEM_offset_0_alias,@"STO_CUDA_RESERVED_SHARED STV_DEFAULT"
__nv_reservedSMEM_offset_0_alias:
	.zero		0
.nv.shared.reserved.0:
	.zero		64
	.weak		__nv_reservedSMEM_tcgen05_partition
	.type		__nv_reservedSMEM_tcgen05_partition,@object
	.size		__nv_reservedSMEM_tcgen05_partition,(.L_0 - __nv_reservedSMEM_tcgen05_partition)
__nv_reservedSMEM_tcgen05_partition:
	.zero		32
.L_0:


//--------------------- .nv.global                --------------------------
	.section	.nv.global,"aw",@nobits
.nv.global:
	.type		_ZN39_INTERNAL_beba57da_4_k_cu_6da64d99_90124cute1_E,@object
	.size		_ZN39_INTERNAL_beba57da_4_k_cu_6da64d99_90124cute1_E,(_ZN39_INTERNAL_beba57da_4_k_cu_6da64d99_90124cuda3std3__45__cpo6cbeginE - _ZN39_INTERNAL_beba57da_4_k_cu_6da64d99_90124cute1_E)
_ZN39_INTERNAL_beba57da_4_k_cu_6da64d99_90124cute1_E:
	.zero		1
	.type		_ZN39_INTERNAL_beba57da_4_k_cu_6da64d99_90124cuda3std3__45__cpo6cbeginE,@object
	.size		_ZN39_INTERNAL_beba57da_4_k_cu_6da64d99_90124cuda3std3__45__cpo6cbeginE,(_ZN39_INTERNAL_beba57da_4_k_cu_6da64d99_90124cuda3std3__48in_placeE - _ZN39_INTERNAL_beba57da_4_k_cu_6da64d99_90124cuda3std3__45__cpo6cbeginE)
_ZN39_INTERNAL_beba57da_4_k_cu_6da64d99_90124cuda3std3__45__cpo6cbeginE:
	.zero		1
	.type		_ZN39_INTERNAL_beba57da_4_k_cu_6da64d99_90124cuda3std3__48in_placeE,@object
	.size		_ZN39_INTERNAL_beba57da_4_k_cu_6da64d99_90124cuda3std3__48in_placeE,(_ZN39_INTERNAL_beba57da_4_k_cu_6da64d99_90124cuda3std6ranges3__45__cpo9iter_moveE - _ZN39_INTERNAL_beba57da_4_k_cu_6da64d99_90124cuda3std3__48in_placeE)
_ZN39_INTERNAL_beba57da_4_k_cu_6da64d99_90124cuda3std3__48in_placeE:
	.zero		1
	.type		_ZN39_INTERNAL_beba57da_4_k_cu_6da64d99_90124cuda3std6ranges3__45__cpo9iter_moveE,@object
	.size		_ZN39_INTERNAL_beba57da_4_k_cu_6da64d99_90124cuda3std6ranges3__45__cpo9iter_moveE,(_ZN39_INTERNAL_beba57da_4_k_cu_6da64d99_90124cuda3std3__45__cpo5beginE - _ZN39_INTERNAL_beba57da_4_k_cu_6da64d99_90124cuda3std6ranges3__45__cpo9iter_moveE)
_ZN39_INTERNAL_beba57da_4_k_cu_6da64d99_90124cuda3std6ranges3__45__cpo9iter_moveE:
	.zero		1
	.type		_ZN39_INTERNAL_beba57da_4_k_cu_6da64d99_90124cuda3std3__45__cpo5beginE,@object
	.size		_ZN39_INTERNAL_beba57da_4_k_cu_6da64d99_90124cuda3std3__45__cpo5beginE,(_ZN39_INTERNAL_beba57da_4_k_cu_6da64d99_90124cuda3std3__441_GLOBAL__N__beba57da_4_k_cu_6da64d99_90126ignoreE - _ZN39_INTERNAL_beba57da_4_k_cu_6da64d99_90124cuda3std3__45__cpo5beginE)
_ZN39_INTERNAL_beba57da_4_k_cu_6da64d99_90124cuda3std3__45__cpo5beginE:
	.zero		1
	.type		_ZN39_INTERNAL_beba57da_4_k_cu_6da64d99_90124cuda3std3__441_GLOBAL__N__beba57da_4_k_cu_6da64d99_90126ignoreE,@object
	.size		_ZN39_INTERNAL_beba57da_4_k_cu_6da64d99_90124cuda3std3__441_GLOBAL__N__beba57da_4_k_cu_6da64d99_90126ignoreE,(_ZN39_INTERNAL_beba57da_4_k_cu_6da64d99_90124cute7productE - _ZN39_INTERNAL_beba57da_4_k_cu_6da64d99_90124cuda3std3__441_GLOBAL__N__beba57da_4_k_cu_6da64d99_90126ignoreE)
_ZN39_INTERNAL_beba57da_4_k_cu_6da64d99_90124cuda3std3__441_GLOBAL__N__beba57da_4_k_cu_6da64d99_90126ignoreE:
	.zero		1
	.type		_ZN39_INTERNAL_beba57da_4_k_cu_6da64d99_90124cute7productE,@object
	.size		_ZN39_INTERNAL_beba57da_4_k_cu_6da64d99_90124cute7productE,(_ZN39_INTERNAL_beba57da_4_k_cu_6da64d99_90124cuda3std3__45__cpo3endE - _ZN39_INTERNAL_beba57da_4_k_cu_6da64d99_90124cute7productE)
_ZN39_INTERNAL_beba57da_4_k_cu_6da64d99_90124cute7productE:
	.zero		1
	.type		_ZN39_INTERNAL_beba57da_4_k_cu_6da64d99_90124cuda3std3__45__cpo3endE,@object
	.size		_ZN39_INTERNAL_beba57da_4_k_cu_6da64d99_90124cuda3std3__45__cpo3endE,(_ZN39_INTERNAL_beba57da_4_k_cu_6da64d99_90124cuda3std3__419piecewise_constructE - _ZN39_INTERNAL_beba57da_4_k_cu_6da64d99_90124cuda3std3__45__cpo3endE)
_ZN39_INTERNAL_beba57da_4_k_cu_6da64d99_90124cuda3std3__45__cpo3endE:
	.zero		1
	.type		_ZN39_INTERNAL_beba57da_4_k_cu_6da64d99_90124cuda3std3__419piecewise_constructE,@object
	.size		_ZN39_INTERNAL_beba57da_4_k_cu_6da64d99_90124cuda3std3__419piecewise_constructE,(_ZN39_INTERNAL_beba57da_4_k_cu_6da64d99_90124cuda3std3__45__cpo4cendE - _ZN39_INTERNAL_beba57da_4_k_cu_6da64d99_90124cuda3std3__419piecewise_constructE)
_ZN39_INTERNAL_beba57da_4_k_cu_6da64d99_90124cuda3std3__419piecewise_constructE:
	.zero		1
	.type		_ZN39_INTERNAL_beba57da_4_k_cu_6da64d99_90124cuda3std3__45__cpo4cendE,@object
	.size		_ZN39_INTERNAL_beba57da_4_k_cu_6da64d99_90124cuda3std3__45__cpo4cendE,(_ZN39_INTERNAL_beba57da_4_k_cu_6da64d99_90124cuda3std6ranges3__45__cpo4swapE - _ZN39_INTERNAL_beba57da_4_k_cu_6da64d99_90124cuda3std3__45__cpo4cendE)
_ZN39_INTERNAL_beba57da_4_k_cu_6da64d99_90124cuda3std3__45__cpo4cendE:
	.zero		1
	.type		_ZN39_INTERNAL_beba57da_4_k_cu_6da64d99_90124cuda3std6ranges3__45__cpo4swapE,@object
	.size		_ZN39_INTERNAL_beba57da_4_k_cu_6da64d99_90124cuda3std6ranges3__45__cpo4swapE,(.L_10 - _ZN39_INTERNAL_beba57da_4_k_cu_6da64d99_90124cuda3std6ranges3__45__cpo4swapE)
_ZN39_INTERNAL_beba57da_4_k_cu_6da64d99_90124cuda3std6ranges3__45__cpo4swapE:
	.zero		1
.L_10:


//--------------------- .nv.constant0._ZN7cutlass13device_kernelINS_4gemm6kernel13GemmUniversalIN4cute5tupleIJiiiiEEENS1_10collective13CollectiveMmaINS1_35MainloopSm100TmaUmmaWarpSpecializedILi5ELi2ELi4ENS5_IJNS4_1CILi2EEESB_NSA_ILi1EEEEEEEENS5_IJNSA_ILi128EEENSA_ILi64EEESF_EEENS_10bfloat16_tENS5_IJlSC_lEEESI_SJ_NS4_8TiledMMAINS4_8MMA_AtomIJNS4_26SM100_MMA_F16BF16_2x1SM_SSISI_SI_fLi128ELi64ELNS4_4UMMA5MajorE0ELSO_0ELNSN_7ScaleInE0ELSP_0EEEEEENS4_6LayoutINS5_IJSC_SC_SC_EEENS5_IJNSA_ILi0EEESU_SU_EEEEENS5_IJNS4_10UnderscoreESX_SX_EEEEENS4_28SM100_TMA_2SM_LOAD_MULTICASTENS4_14ComposedLayoutINS4_7SwizzleILi3ELi4ELi3EEENS4_18smem_ptr_flag_bitsILi16EEENSS_INS5_IJNSA_ILi8EEESG_EEENS5_IJSG_SC_EEEEEEEvNS4_8identityENS4_18SM100_TMA_2SM_LOADES1A_vS1B_EENS_8epilogue10collective18CollectiveEpilogueINS1E_23Sm100TmaWarpSpecializedILi3ELi2ELi16ELb1ELb0EEEJNS5_IJSG_SG_SF_EEENS5_IJNSS_ISG_SC_EENSS_INS5_IJNSA_ILi16EEESB_EEENS5_IJSC_NSA_ILi32EEEEEEEEEEESI_SJ_SI_SJ_NS1E_6fusion15FusionCallbacksIS1I_NS1R_17LinearCombinationISI_fSI_fLNS_15FloatRoundStyleE2EEES1J_S1Q_JEEENS4_5SM1004TMEM4LOAD26SM100_TMEM_LOAD_32dp32b16xENS4_13SM90_TMA_LOADENS11_INS12_ILi1ELi4ELi3EEES15_NSS_INS5_IJS16_S1L_EEENS5_IJS1L_SC_EEEEEEENS4_39AutoVectorizingCopyWithAssumedAlignmentILi128EEENS4_14SM90_TMA_STOREES26_S28_S28_EEEvvEEEEvNT_6ParamsE --------------------------
	.section	.nv.constant0._ZN7cutlass13device_kernelINS_4gemm6kernel13GemmUniversalIN4cute5tupleIJiiiiEEENS1_10collective13CollectiveMmaINS1_35MainloopSm100TmaUmmaWarpSpecializedILi5ELi2ELi4ENS5_IJNS4_1CILi2EEESB_NSA_ILi1EEEEEEEENS5_IJNSA_ILi128EEENSA_ILi64EEESF_EEENS_10bfloat16_tENS5_IJlSC_lEEESI_SJ_NS4_8TiledMMAINS4_8MMA_AtomIJNS4_26SM100_MMA_F16BF16_2x1SM_SSISI_SI_fLi128ELi64ELNS4_4UMMA5MajorE0ELSO_0ELNSN_7ScaleInE0ELSP_0EEEEEENS4_6LayoutINS5_IJSC_SC_SC_EEENS5_IJNSA_ILi0EEESU_SU_EEEEENS5_IJNS4_10UnderscoreESX_SX_EEEEENS4_28SM100_TMA_2SM_LOAD_MULTICASTENS4_14ComposedLayoutINS4_7SwizzleILi3ELi4ELi3EEENS4_18smem_ptr_flag_bitsILi16EEENSS_INS5_IJNSA_ILi8EEESG_EEENS5_IJSG_SC_EEEEEEEvNS4_8identityENS4_18SM100_TMA_2SM_LOADES1A_vS1B_EENS_8epilogue10collective18CollectiveEpilogueINS1E_23Sm100TmaWarpSpecializedILi3ELi2ELi16ELb1ELb0EEEJNS5_IJSG_SG_SF_EEENS5_IJNSS_ISG_SC_EENSS_INS5_IJNSA_ILi16EEESB_EEENS5_IJSC_NSA_ILi32EEEEEEEEEEESI_SJ_SI_SJ_NS1E_6fusion15FusionCallbacksIS1I_NS1R_17LinearCombinationISI_fSI_fLNS_15FloatRoundStyleE2EEES1J_S1Q_JEEENS4_5SM1004TMEM4LOAD26SM100_TMEM_LOAD_32dp32b16xENS4_13SM90_TMA_LOADENS11_INS12_ILi1ELi4ELi3EEES15_NSS_INS5_IJS16_S1L_EEENS5_IJS1L_SC_EEEEEEENS4_39AutoVectorizingCopyWithAssumedAlignmentILi128EEENS4_14SM90_TMA_STOREES26_S28_S28_EEEvvEEEEvNT_6ParamsE,"a",@progbits
	.sectionflags	@""
	.align	4
.nv.constant0._ZN7cutlass13device_kernelINS_4gemm6kernel13GemmUniversalIN4cute5tupleIJiiiiEEENS1_10collective13CollectiveMmaINS1_35MainloopSm100TmaUmmaWarpSpecializedILi5ELi2ELi4ENS5_IJNS4_1CILi2EEESB_NSA_ILi1EEEEEEEENS5_IJNSA_ILi128EEENSA_ILi64EEESF_EEENS_10bfloat16_tENS5_IJlSC_lEEESI_SJ_NS4_8TiledMMAINS4_8MMA_AtomIJNS4_26SM100_MMA_F16BF16_2x1SM_SSISI_SI_fLi128ELi64ELNS4_4UMMA5MajorE0ELSO_0ELNSN_7ScaleInE0ELSP_0EEEEEENS4_6LayoutINS5_IJSC_SC_SC_EEENS5_IJNSA_ILi0EEESU_SU_EEEEENS5_IJNS4_10UnderscoreESX_SX_EEEEENS4_28SM100_TMA_2SM_LOAD_MULTICASTENS4_14ComposedLayoutINS4_7SwizzleILi3ELi4ELi3EEENS4_18smem_ptr_flag_bitsILi16EEENSS_INS5_IJNSA_ILi8EEESG_EEENS5_IJSG_SC_EEEEEEEvNS4_8identityENS4_18SM100_TMA_2SM_LOADES1A_vS1B_EENS_8epilogue10collective18CollectiveEpilogueINS1E_23Sm100TmaWarpSpecializedILi3ELi2ELi16ELb1ELb0EEEJNS5_IJSG_SG_SF_EEENS5_IJNSS_ISG_SC_EENSS_INS5_IJNSA_ILi16EEESB_EEENS5_IJSC_NSA_ILi32EEEEEEEEEEESI_SJ_SI_SJ_NS1E_6fusion15FusionCallbacksIS1I_NS1R_17LinearCombinationISI_fSI_fLNS_15FloatRoundStyleE2EEES1J_S1Q_JEEENS4_5SM1004TMEM4LOAD26SM100_TMEM_LOAD_32dp32b16xENS4_13SM90_TMA_LOADENS11_INS12_ILi1ELi4ELi3EEES15_NSS_INS5_IJS16_S1L_EEENS5_IJS1L_SC_EEEEEEENS4_39AutoVectorizingCopyWithAssumedAlignmentILi128EEENS4_14SM90_TMA_STOREES26_S28_S28_EEEvvEEEEvNT_6ParamsE:
	.zero		2944


//--------------------- SYMBOLS --------------------------

	.type		.nv.reservedSmem.offset0,@object
	.size		.nv.reservedSmem.offset0,0x4
	.type		.nv.reservedSmem.cap,@object
	.size		.nv.reservedSmem.cap,0x4
	.type		__assertfail,@function
